	.target	sm_90a

	.elftype	@"ET_EXEC"


//--------------------- .note.nv.tkinfo           --------------------------
	.section	.note.nv.tkinfo,"",@"SHT_NOTE"
	.sectionflags	@"SHF_NOTE_NV_TKINFO"
	.tkinfo
        /*0018*/ 	.word	0x00000002
        /*0030*/ 	.string	""
        /*0030*/ 	.string	"ptxas"
        /*0030*/ 	.string	"Cuda compilation tools, release 13.0, V13.0.88"
        /*0030*/ 	.string	"Build cuda_13.0.r13.0/compiler.36424714_0"
        /*0030*/ 	.string	"-arch sm_90a -m 64 "



//--------------------- .note.nv.cuinfo           --------------------------
	.section	.note.nv.cuinfo,"",@"SHT_NOTE"
	.sectionflags	@"SHF_NOTE_NV_CUINFO"
        /*0018*/ 	.short	0x0002
        /*001a*/ 	.short	0x005a
        /*001c*/ 	.short	0x0082
	.zero		2


//--------------------- .nv.info                  --------------------------
	.section	.nv.info,"",@"SHT_CUDA_INFO"
	.align	4


	//----- nvinfo : EIATTR_REGCOUNT
	.align		4
        /*0000*/ 	.byte	0x04, 0x2f
        /*0002*/ 	.short	(.L_15 - .L_14)
	.align		4
.L_14:
        /*0004*/ 	.word	index@(_ZN7cutlass13device_kernelINS_4gemm6kernel13GemmUniversalIN4cute5tupleIJiiiiEEENS1_10collective13CollectiveMmaINS1_34MainloopSm90TmaGmmaWarpSpecializedILi11ENS5_IJNS4_1CILi2EEENSA_ILi1EEESC_EEENS1_35KernelTmaWarpSpecializedCooperativeEEENS5_IJNSA_ILi512EEENSA_ILi128EEENSA_ILi16EEEEEENS_10bfloat16_tENS5_IJlSC_lEEESK_SL_NS4_8TiledMMAINS4_8MMA_AtomIJNS4_4SM904GMMA28MMA_64x128x16_F32BF16BF16_SSILNSP_5MajorE0ELSR_0ELNSP_7ScaleInE1ELSS_1EEEEEENS4_6LayoutISD_NS5_IJSC_NSA_ILi0EEESW_EEEEENS5_IJNS4_10UnderscoreESZ_SZ_EEEEENS4_13SM90_TMA_LOADENS4_14ComposedLayoutINS4_7SwizzleILi1ELi4ELi3EEENS4_18smem_ptr_flag_bitsILi16EEENSV_INS5_IJNSA_ILi8EEESI_EEENS5_IJSI_SC_EEEEEEEvNS4_8identityENS4_23SM90_TMA_LOAD_MULTICASTES1C_vS1D_EENS_8epilogue10collective6detail29Sm90TmaWarpSpecializedAdapterINS1H_15DefaultEpilogueISK_SL_SL_NS1G_6thread17LinearCombinationISK_Li1EffLNS1L_9ScaleType4KindE0ELNS_15FloatRoundStyleE2ESK_EENS1_15EpilogueDefaultEEEEEvvEEEEvNT_6ParamsE)
        /*0008*/ 	.word	0x000000a8


	//----- nvinfo : EIATTR_FRAME_SIZE
	.align		4
.L_15:
        /*000c*/ 	.byte	0x04, 0x11
        /*000e*/ 	.short	(.L_17 - .L_16)
	.align		4
.L_16:
        /*0010*/ 	.word	index@(_ZN7cutlass13device_kernelINS_4gemm6kernel13GemmUniversalIN4cute5tupleIJiiiiEEENS1_10collective13CollectiveMmaINS1_34MainloopSm90TmaGmmaWarpSpecializedILi11ENS5_IJNS4_1CILi2EEENSA_ILi1EEESC_EEENS1_35KernelTmaWarpSpecializedCooperativeEEENS5_IJNSA_ILi512EEENSA_ILi128EEENSA_ILi16EEEEEENS_10bfloat16_tENS5_IJlSC_lEEESK_SL_NS4_8TiledMMAINS4_8MMA_AtomIJNS4_4SM904GMMA28MMA_64x128x16_F32BF16BF16_SSILNSP_5MajorE0ELSR_0ELNSP_7ScaleInE1ELSS_1EEEEEENS4_6LayoutISD_NS5_IJSC_NSA_ILi0EEESW_EEEEENS5_IJNS4_10UnderscoreESZ_SZ_EEEEENS4_13SM90_TMA_LOADENS4_14ComposedLayoutINS4_7SwizzleILi1ELi4ELi3EEENS4_18smem_ptr_flag_bitsILi16EEENSV_INS5_IJNSA_ILi8EEESI_EEENS5_IJSI_SC_EEEEEEEvNS4_8identityENS4_23SM90_TMA_LOAD_MULTICASTES1C_vS1D_EENS_8epilogue10collective6detail29Sm90TmaWarpSpecializedAdapterINS1H_15DefaultEpilogueISK_SL_SL_NS1G_6thread17LinearCombinationISK_Li1EffLNS1L_9ScaleType4KindE0ELNS_15FloatRoundStyleE2ESK_EENS1_15EpilogueDefaultEEEEEvvEEEEvNT_6ParamsE)
        /*0014*/ 	.word	0x00000210


	//----- nvinfo : EIATTR_MIN_STACK_SIZE
	.align		4
.L_17:
        /*0018*/ 	.byte	0x04, 0x12
        /*001a*/ 	.short	(.L_19 - .L_18)
	.align		4
.L_18:
        /*001c*/ 	.word	index@(_ZN7cutlass13device_kernelINS_4gemm6kernel13GemmUniversalIN4cute5tupleIJiiiiEEENS1_10collective13CollectiveMmaINS1_34MainloopSm90TmaGmmaWarpSpecializedILi11ENS5_IJNS4_1CILi2EEENSA_ILi1EEESC_EEENS1_35KernelTmaWarpSpecializedCooperativeEEENS5_IJNSA_ILi512EEENSA_ILi128EEENSA_ILi16EEEEEENS_10bfloat16_tENS5_IJlSC_lEEESK_SL_NS4_8TiledMMAINS4_8MMA_AtomIJNS4_4SM904GMMA28MMA_64x128x16_F32BF16BF16_SSILNSP_5MajorE0ELSR_0ELNSP_7ScaleInE1ELSS_1EEEEEENS4_6LayoutISD_NS5_IJSC_NSA_ILi0EEESW_EEEEENS5_IJNS4_10UnderscoreESZ_SZ_EEEEENS4_13SM90_TMA_LOADENS4_14ComposedLayoutINS4_7SwizzleILi1ELi4ELi3EEENS4_18smem_ptr_flag_bitsILi16EEENSV_INS5_IJNSA_ILi8EEESI_EEENS5_IJSI_SC_EEEEEEEvNS4_8identityENS4_23SM90_TMA_LOAD_MULTICASTES1C_vS1D_EENS_8epilogue10collective6detail29Sm90TmaWarpSpecializedAdapterINS1H_15DefaultEpilogueISK_SL_SL_NS1G_6thread17LinearCombinationISK_Li1EffLNS1L_9ScaleType4KindE0ELNS_15FloatRoundStyleE2ESK_EENS1_15EpilogueDefaultEEEEEvvEEEEvNT_6ParamsE)
        /*0020*/ 	.word	0x00000210
.L_19:


//--------------------- .nv.compat                --------------------------
	.section	.nv.compat,"",@"SHT_CUDA_COMPAT_INFO"
	.align	4
        /*0000*/ 	.byte	0x02, 0x09, 0x01, 0x00, 0x02, 0x02, 0x04, 0x00, 0x02, 0x05, 0x05, 0x00, 0x03, 0x07, 0x01, 0x01
        /*0010*/ 	.byte	0x02, 0x03, 0x01, 0x00, 0x02, 0x06, 0x01, 0x00, 0x04, 0x0b, 0x08, 0x00, 0x00, 0x00, 0x00, 0x00
        /*0020*/ 	.byte	0x00, 0x00, 0x00, 0x00


//--------------------- .nv.info._ZN7cutlass13device_kernelINS_4gemm6kernel13GemmUniversalIN4cute5tupleIJiiiiEEENS1_10collective13CollectiveMmaINS1_34MainloopSm90TmaGmmaWarpSpecializedILi11ENS5_IJNS4_1CILi2EEENSA_ILi1EEESC_EEENS1_35KernelTmaWarpSpecializedCooperativeEEENS5_IJNSA_ILi512EEENSA_ILi128EEENSA_ILi16EEEEEENS_10bfloat16_tENS5_IJlSC_lEEESK_SL_NS4_8TiledMMAINS4_8MMA_AtomIJNS4_4SM904GMMA28MMA_64x128x16_F32BF16BF16_SSILNSP_5MajorE0ELSR_0ELNSP_7ScaleInE1ELSS_1EEEEEENS4_6LayoutISD_NS5_IJSC_NSA_ILi0EEESW_EEEEENS5_IJNS4_10UnderscoreESZ_SZ_EEEEENS4_13SM90_TMA_LOADENS4_14ComposedLayoutINS4_7SwizzleILi1ELi4ELi3EEENS4_18smem_ptr_flag_bitsILi16EEENSV_INS5_IJNSA_ILi8EEESI_EEENS5_IJSI_SC_EEEEEEEvNS4_8identityENS4_23SM90_TMA_LOAD_MULTICASTES1C_vS1D_EENS_8epilogue10collective6detail29Sm90TmaWarpSpecializedAdapterINS1H_15DefaultEpilogueISK_SL_SL_NS1G_6thread17LinearCombinationISK_Li1EffLNS1L_9ScaleType4KindE0ELNS_15FloatRoundStyleE2ESK_EENS1_15EpilogueDefaultEEEEEvvEEEEvNT_6ParamsE --------------------------
	.section	.nv.info._ZN7cutlass13device_kernelINS_4gemm6kernel13GemmUniversalIN4cute5tupleIJiiiiEEENS1_10collective13CollectiveMmaINS1_34MainloopSm90TmaGmmaWarpSpecializedILi11ENS5_IJNS4_1CILi2EEENSA_ILi1EEESC_EEENS1_35KernelTmaWarpSpecializedCooperativeEEENS5_IJNSA_ILi512EEENSA_ILi128EEENSA_ILi16EEEEEENS_10bfloat16_tENS5_IJlSC_lEEESK_SL_NS4_8TiledMMAINS4_8MMA_AtomIJNS4_4SM904GMMA28MMA_64x128x16_F32BF16BF16_SSILNSP_5MajorE0ELSR_0ELNSP_7ScaleInE1ELSS_1EEEEEENS4_6LayoutISD_NS5_IJSC_NSA_ILi0EEESW_EEEEENS5_IJNS4_10UnderscoreESZ_SZ_EEEEENS4_13SM90_TMA_LOADENS4_14ComposedLayoutINS4_7SwizzleILi1ELi4ELi3EEENS4_18smem_ptr_flag_bitsILi16EEENSV_INS5_IJNSA_ILi8EEESI_EEENS5_IJSI_SC_EEEEEEEvNS4_8identityENS4_23SM90_TMA_LOAD_MULTICASTES1C_vS1D_EENS_8epilogue10collective6detail29Sm90TmaWarpSpecializedAdapterINS1H_15DefaultEpilogueISK_SL_SL_NS1G_6thread17LinearCombinationISK_Li1EffLNS1L_9ScaleType4KindE0ELNS_15FloatRoundStyleE2ESK_EENS1_15EpilogueDefaultEEEEEvvEEEEvNT_6ParamsE,"",@"SHT_CUDA_INFO"
	.sectionflags	@""
	.align	4


	//----- nvinfo : EIATTR_CUDA_API_VERSION
	.align		4
        /*0000*/ 	.byte	0x04, 0x37
        /*0002*/ 	.short	(.L_21 - .L_20)
.L_20:
        /*0004*/ 	.word	0x00000082


	//----- nvinfo : EIATTR_KPARAM_INFO
	.align		4
.L_21:
        /*0008*/ 	.byte	0x04, 0x17
        /*000a*/ 	.short	(.L_23 - .L_22)
.L_22:
        /*000c*/ 	.word	0x00000000
        /*0010*/ 	.short	0x0000
        /*0012*/ 	.short	0x0070
        /*0014*/ 	.byte	0x00, 0xf0, 0x01, 0x10


	//----- nvinfo : EIATTR_SPARSE_MMA_MASK
	.align		4
.L_23:
        /*0018*/ 	.byte	0x03, 0x50
        /*001a*/ 	.short	0x0000


	//----- nvinfo : EIATTR_MAXREG_COUNT
	.align		4
        /*001c*/ 	.byte	0x03, 0x1b
        /*001e*/ 	.short	0x00a8


	//----- nvinfo : EIATTR_NUM_BARRIERS
	.align		4
        /*0020*/ 	.byte	0x02, 0x4c
        /*0022*/ 	.byte	0x01
	.zero		1


	//----- nvinfo : EIATTR_EXTERNS
	.align		4
        /*0024*/ 	.byte	0x04, 0x0f
        /*0026*/ 	.short	(.L_25 - .L_24)


	//   ....[0]....
	.align		4
.L_24:
        /*0028*/ 	.word	index@(__assertfail)


	//----- nvinfo : EIATTR_ANNOTATIONS
	.align		4
.L_25:
        /*002c*/ 	.byte	0x04, 0x55
        /*002e*/ 	.short	(.L_27 - .L_26)


	//   ....[0]....
.L_26:
        /*0030*/ 	.word	0x00000001
        /*0034*/ 	.byte	0x50, 0x08, 0x00, 0x00, 0x01, 0x00, 0x00, 0x00, 0x10, 0x0b, 0x00, 0x00, 0x01, 0x00, 0x00, 0x00
        /* <DEDUP_REMOVED lines=157> */
        /*0a14*/ 	.byte	0x60, 0x48, 0x01, 0x00


	//----- nvinfo : EIATTR_MERCURY_ISA_VERSION
	.align		4
.L_27:
        /*0a18*/ 	.byte	0x03, 0x5f
        /*0a1a*/ 	.short	0x0101


	//----- nvinfo : EIATTR_INT_WARP_WIDE_INSTR_OFFSETS
	.align		4
        /*0a1c*/ 	.byte	0x04, 0x31
        /*0a1e*/ 	.short	(.L_29 - .L_28)


	//   ....[0]....
.L_28:
        /*0a20*/ 	.word	0x00000690


	//   ....[1]....
        /*0a24*/ 	.word	0x000006a0


	//   ....[2]....
        /*0a28*/ 	.word	0x00000820


	//----- nvinfo : EIATTR_COOP_GROUP_MASK_REGIDS
	.align		4
.L_29:
        /*0a2c*/ 	.byte	0x04, 0x29
        /*0a2e*/ 	.short	(.L_31 - .L_30)


	//   ....[0]....
.L_30:
        /*0a30*/ 	.word	0xffffffff


	//   ....[1]....
        /*0a34*/ 	.word	0xffffffff


	//   ....[2]....
        /*0a38*/ 	.word	0xffffffff


	//   ....[3]....
        /*0a3c*/ 	.word	0xffffffff


	//   ....[4]....
        /*0a40*/ 	.word	0xffffffff


	//   ....[5]....
        /*0a44*/ 	.word	0xffffffff


	//----- nvinfo : EIATTR_COOP_GROUP_INSTR_OFFSETS
	.align		4
.L_31:
        /*0a48*/ 	.byte	0x04, 0x28
        /*0a4a*/ 	.short	(.L_33 - .L_32)


	//   ....[0]....
.L_32:
        /*0a4c*/ 	.word	0x00000070


	//   ....[1]....
        /*0a50*/ 	.word	0x00000080


	//   ....[2]....
        /*0a54*/ 	.word	0x000001a0


	//   ....[3]....
        /*0a58*/ 	.word	0x000004e0


	//   ....[4]....
        /*0a5c*/ 	.word	0x00000960


	//   ....[5]....
        /*0a60*/ 	.word	0x00001530


	//----- nvinfo : EIATTR_REG_RECONFIG
	.align		4
.L_33:
        /*0a64*/ 	.byte	0x01, 0x54
	.zero		2


	//----- nvinfo : EIATTR_SYSCALL_OFFSETS
	.align		4
        /*0a68*/ 	.byte	0x04, 0x46
        /*0a6a*/ 	.short	(.L_35 - .L_34)


	//   ....[0]....
.L_34:
        /*0a6c*/ 	.word	0x000016e0


	//----- nvinfo : EIATTR_MBARRIER_INSTR_OFFSETS
	.align		4
.L_35:
        /*0a70*/ 	.byte	0x04, 0x39
        /*0a72*/ 	.short	(.L_37 - .L_36)


	//   ....[0]....
.L_36:
        /*0a74*/ 	.word	0x00000340
        /*0a78*/ 	.word	0x000000ff
        /*0a7c*/ 	.word	0x00000000
        /*0a80*/ 	.short	0x0100
        /*0a82*/ 	.byte	0x08
	.zero		1


	//   ....[1]....
        /*0a84*/ 	.word	0x00000350
        /*0a88*/ 	.word	0x000000ff
        /*0a8c*/ 	.word	0x00000058
        /*0a90*/ 	.short	0x0100
        /*0a92*/ 	.byte	0x08
	.zero		1


	//   ....[2]....
        /*0a94*/ 	.word	0x00000360
        /*0a98*/ 	.word	0x000000ff
        /*0a9c*/ 	.word	0x00000008
        /*0aa0*/ 	.short	0x0100
        /*0aa2*/ 	.byte	0x08
	.zero		1


	//   ....[3]....
        /*0aa4*/ 	.word	0x00000370
        /*0aa8*/ 	.word	0x000000ff
        /*0aac*/ 	.word	0x00000060
        /*0ab0*/ 	.short	0x0100
        /*0ab2*/ 	.byte	0x08
	.zero		1


	//   ....[4]....
        /*0ab4*/ 	.word	0x00000380
        /*0ab8*/ 	.word	0x000000ff
        /*0abc*/ 	.word	0x00000010
        /*0ac0*/ 	.short	0x0100
        /*0ac2*/ 	.byte	0x08
	.zero		1


	//   ....[5]....
        /*0ac4*/ 	.word	0x00000390
        /*0ac8*/ 	.word	0x000000ff
        /*0acc*/ 	.word	0x00000068
        /*0ad0*/ 	.short	0x0100
        /*0ad2*/ 	.byte	0x08
	.zero		1


	//   ....[6]....
        /*0ad4*/ 	.word	0x000003a0
        /*0ad8*/ 	.word	0x000000ff
        /*0adc*/ 	.word	0x00000018
        /*0ae0*/ 	.short	0x0100
        /*0ae2*/ 	.byte	0x08
	.zero		1


	//   ....[7]....
        /*0ae4*/ 	.word	0x000003b0
        /*0ae8*/ 	.word	0x000000ff
        /*0aec*/ 	.word	0x00000070
        /*0af0*/ 	.short	0x0100
        /*0af2*/ 	.byte	0x08
	.zero		1


	//   ....[8]....
        /*0af4*/ 	.word	0x000003c0
        /*0af8*/ 	.word	0x000000ff
        /*0afc*/ 	.word	0x00000020
        /*0b00*/ 	.short	0x0100
        /*0b02*/ 	.byte	0x08
	.zero		1


	//   ....[9]....
        /*0b04*/ 	.word	0x000003d0
        /*0b08*/ 	.word	0x000000ff
        /*0b0c*/ 	.word	0x00000078
        /*0b10*/ 	.short	0x0100
        /*0b12*/ 	.byte	0x08
	.zero		1


	//   ....[10]....
        /*0b14*/ 	.word	0x000003e0
        /*0b18*/ 	.word	0x000000ff
        /*0b1c*/ 	.word	0x00000028
        /*0b20*/ 	.short	0x0100
        /*0b22*/ 	.byte	0x08
	.zero		1


	//   ....[11]....
        /*0b24*/ 	.word	0x000003f0
        /*0b28*/ 	.word	0x000000ff
        /*0b2c*/ 	.word	0x00000080
        /*0b30*/ 	.short	0x0100
        /*0b32*/ 	.byte	0x08
	.zero		1


	//   ....[12]....
        /*0b34*/ 	.word	0x00000400
        /*0b38*/ 	.word	0x000000ff
        /*0b3c*/ 	.word	0x00000030
        /*0b40*/ 	.short	0x0100
        /*0b42*/ 	.byte	0x08
	.zero		1


	//   ....[13]....
        /*0b44*/ 	.word	0x00000410
        /*0b48*/ 	.word	0x000000ff
        /*0b4c*/ 	.word	0x00000088
        /*0b50*/ 	.short	0x0100
        /*0b52*/ 	.byte	0x08
	.zero		1


	//   ....[14]....
        /*0b54*/ 	.word	0x00000420
        /*0b58*/ 	.word	0x000000ff
        /*0b5c*/ 	.word	0x00000038
        /*0b60*/ 	.short	0x0100
        /*0b62*/ 	.byte	0x08
	.zero		1


	//   ....[15]....
        /*0b64*/ 	.word	0x00000430
        /*0b68*/ 	.word	0x000000ff
        /*0b6c*/ 	.word	0x00000090
        /*0b70*/ 	.short	0x0100
        /*0b72*/ 	.byte	0x08
	.zero		1


	//   ....[16]....
        /*0b74*/ 	.word	0x00000440
        /*0b78*/ 	.word	0x000000ff
        /*0b7c*/ 	.word	0x00000040
        /*0b80*/ 	.short	0x0100
        /*0b82*/ 	.byte	0x08
	.zero		1


	//   ....[17]....
        /*0b84*/ 	.word	0x00000450
        /*0b88*/ 	.word	0x000000ff
        /*0b8c*/ 	.word	0x00000098
        /*0b90*/ 	.short	0x0100
        /*0b92*/ 	.byte	0x08
	.zero		1


	//   ....[18]....
        /*0b94*/ 	.word	0x00000460
        /*0b98*/ 	.word	0x000000ff
        /*0b9c*/ 	.word	0x00000048
        /*0ba0*/ 	.short	0x0100
        /*0ba2*/ 	.byte	0x08
	.zero		1


	//   ....[19]....
        /*0ba4*/ 	.word	0x00000470
        /*0ba8*/ 	.word	0x000000ff
        /*0bac*/ 	.word	0x000000a0
        /*0bb0*/ 	.short	0x0100
        /*0bb2*/ 	.byte	0x08
	.zero		1


	//   ....[20]....
        /*0bb4*/ 	.word	0x00000480
        /*0bb8*/ 	.word	0x000000ff
        /*0bbc*/ 	.word	0x00000050
        /*0bc0*/ 	.short	0x0100
        /*0bc2*/ 	.byte	0x08
	.zero		1


	//   ....[21]....
        /*0bc4*/ 	.word	0x00000490
        /*0bc8*/ 	.word	0x000000ff
        /*0bcc*/ 	.word	0x000000a8
        /*0bd0*/ 	.short	0x0100
        /*0bd2*/ 	.byte	0x08
	.zero		1


	//   ....[22]....
        /*0bd4*/ 	.word	0x00000890
        /*0bd8*/ 	.word	0x000000ff
        /*0bdc*/ 	.word	0x000000c0
        /*0be0*/ 	.short	0x0100
        /*0be2*/ 	.byte	0x06
	.zero		1


	//   ....[23]....
        /*0be4*/ 	.word	0x000008c0
        /*0be8*/ 	.word	0x000000ff
        /*0bec*/ 	.word	0x000000c8
        /*0bf0*/ 	.short	0x0100
        /*0bf2*/ 	.byte	0x06
	.zero		1


	//   ....[24]....
        /*0bf4*/ 	.word	0x00001780
        /*0bf8*/ 	.word	0x00000003
        /*0bfc*/ 	.word	0x00000000
        /*0c00*/ 	.short	0x010a
        /*0c02*/ 	.byte	0x3f
	.zero		1


	//   ....[25]....
        /*0c04*/ 	.word	0x000017c0
        /*0c08*/ 	.word	0x00000003
        /*0c0c*/ 	.word	0x00000000
        /*0c10*/ 	.short	0x010a
        /*0c12*/ 	.byte	0x3f
	.zero		1


	//   ....[26]....
        /*0c14*/ 	.word	0x00001cd0
        /*0c18*/ 	.word	0x000000ff
        /*0c1c*/ 	.word	0x00000000
        /*0c20*/ 	.short	0x010a
        /*0c22*/ 	.byte	0x04
	.zero		1


	//   ....[27]....
        /*0c24*/ 	.word	0x00001d10
        /*0c28*/ 	.word	0x000000ff
        /*0c2c*/ 	.word	0x00000000
        /*0c30*/ 	.short	0x010a
        /*0c32*/ 	.byte	0x04
	.zero		1


	//   ....[28]....
        /*0c34*/ 	.word	0x00002720
        /*0c38*/ 	.word	0x00000005
        /*0c3c*/ 	.word	0x00000000
        /*0c40*/ 	.short	0x0101
        /*0c42*/ 	.byte	0x3f
	.zero		1


	//   ....[29]....
        /*0c44*/ 	.word	0x00002900
        /*0c48*/ 	.word	0x00000000
        /*0c4c*/ 	.word	0x00000000
        /*0c50*/ 	.short	0x0101
        /*0c52*/ 	.byte	0x3f
	.zero		1


	//   ....[30]....
        /*0c54*/ 	.word	0x000143d0
        /*0c58*/ 	.word	0x00000005
        /*0c5c*/ 	.word	0x00000058
        /*0c60*/ 	.short	0x010a
        /*0c62*/ 	.byte	0x3f
	.zero		1


	//   ....[31]....
        /*0c64*/ 	.word	0x00014760
        /*0c68*/ 	.word	0x00000002
        /*0c6c*/ 	.word	0x000000c8
        /*0c70*/ 	.short	0x0101
        /*0c72*/ 	.byte	0x3f
	.zero		1


	//   ....[32]....
        /*0c74*/ 	.word	0x00014f60
        /*0c78*/ 	.word	0x00000005
        /*0c7c*/ 	.word	0x00000000
        /*0c80*/ 	.short	0x010a
        /*0c82*/ 	.byte	0x3f
	.zero		1


	//   ....[33]....
        /*0c84*/ 	.word	0x00014ff0
        /*0c88*/ 	.word	0x00000007
        /*0c8c*/ 	.word	0x00000000
        /*0c90*/ 	.short	0x010a
        /*0c92*/ 	.byte	0x3f
	.zero		1


	//   ....[34]....
        /*0c94*/ 	.word	0x00015080
        /*0c98*/ 	.word	0x00000007
        /*0c9c*/ 	.word	0x00000000
        /*0ca0*/ 	.short	0x010a
        /*0ca2*/ 	.byte	0x3f
	.zero		1


	//   ....[35]....
        /*0ca4*/ 	.word	0x00015110
        /*0ca8*/ 	.word	0x00000007
        /*0cac*/ 	.word	0x00000000
        /*0cb0*/ 	.short	0x010a
        /*0cb2*/ 	.byte	0x3f
	.zero		1


	//   ....[36]....
        /*0cb4*/ 	.word	0x000151a0
        /*0cb8*/ 	.word	0x00000007
        /*0cbc*/ 	.word	0x00000000
        /*0cc0*/ 	.short	0x010a
        /*0cc2*/ 	.byte	0x3f
	.zero		1


	//   ....[37]....
        /*0cc4*/ 	.word	0x00015230
        /*0cc8*/ 	.word	0x00000007
        /*0ccc*/ 	.word	0x00000000
        /*0cd0*/ 	.short	0x010a
        /*0cd2*/ 	.byte	0x3f
	.zero		1


	//   ....[38]....
        /*0cd4*/ 	.word	0x000152c0
        /*0cd8*/ 	.word	0x00000007
        /*0cdc*/ 	.word	0x00000000
        /*0ce0*/ 	.short	0x010a
        /*0ce2*/ 	.byte	0x3f
	.zero		1


	//   ....[39]....
        /*0ce4*/ 	.word	0x00015350
        /*0ce8*/ 	.word	0x00000007
        /*0cec*/ 	.word	0x00000000
        /*0cf0*/ 	.short	0x010a
        /*0cf2*/ 	.byte	0x3f
	.zero		1


	//   ....[40]....
        /*0cf4*/ 	.word	0x000153e0
        /*0cf8*/ 	.word	0x00000007
        /*0cfc*/ 	.word	0x00000000
        /*0d00*/ 	.short	0x010a
        /*0d02*/ 	.byte	0x3f
	.zero		1


	//   ....[41]....
        /*0d04*/ 	.word	0x00015470
        /*0d08*/ 	.word	0x00000007
        /*0d0c*/ 	.word	0x00000000
        /*0d10*/ 	.short	0x010a
        /*0d12*/ 	.byte	0x3f
	.zero		1


	//   ....[42]....
        /*0d14*/ 	.word	0x00015500
        /*0d18*/ 	.word	0x00000003
        /*0d1c*/ 	.word	0x00000000
        /*0d20*/ 	.short	0x010a
        /*0d22*/ 	.byte	0x3f
	.zero		1


	//   ....[43]....
        /*0d24*/ 	.word	0x00015560
        /*0d28*/ 	.word	0x00000003
        /*0d2c*/ 	.word	0x00000000
        /*0d30*/ 	.short	0x010a
        /*0d32*/ 	.byte	0x3f
	.zero		1


	//   ....[44]....
        /*0d34*/ 	.word	0x000155c0
        /*0d38*/ 	.word	0x00000007
        /*0d3c*/ 	.word	0x00000000
        /*0d40*/ 	.short	0x010a
        /*0d42*/ 	.byte	0x3f
	.zero		1


	//   ....[45]....
        /*0d44*/ 	.word	0x00015690
        /*0d48*/ 	.word	0x00000005
        /*0d4c*/ 	.word	0x00000058
        /*0d50*/ 	.short	0x010a
        /*0d52*/ 	.byte	0x3f
	.zero		1


	//   ....[46]....
        /*0d54*/ 	.word	0x00015760
        /*0d58*/ 	.word	0x00000005
        /*0d5c*/ 	.word	0x00000000
        /*0d60*/ 	.short	0x010a
        /*0d62*/ 	.byte	0x3f
	.zero		1


	//   ....[47]....
        /*0d64*/ 	.word	0x000157b0
        /*0d68*/ 	.word	0x00000007
        /*0d6c*/ 	.word	0x00000000
        /*0d70*/ 	.short	0x010a
        /*0d72*/ 	.byte	0x3f
	.zero		1


	//   ....[48]....
        /*0d74*/ 	.word	0x00015800
        /*0d78*/ 	.word	0x00000007
        /*0d7c*/ 	.word	0x00000000
        /*0d80*/ 	.short	0x010a
        /*0d82*/ 	.byte	0x3f
	.zero		1


	//   ....[49]....
        /*0d84*/ 	.word	0x00015850
        /*0d88*/ 	.word	0x00000007
        /*0d8c*/ 	.word	0x00000000
        /*0d90*/ 	.short	0x010a
        /*0d92*/ 	.byte	0x3f
	.zero		1


	//   ....[50]....
        /*0d94*/ 	.word	0x000158a0
        /*0d98*/ 	.word	0x00000007
        /*0d9c*/ 	.word	0x00000000
        /*0da0*/ 	.short	0x010a
        /*0da2*/ 	.byte	0x3f
	.zero		1


	//   ....[51]....
        /*0da4*/ 	.word	0x000158f0
        /*0da8*/ 	.word	0x00000007
        /*0dac*/ 	.word	0x00000000
        /*0db0*/ 	.short	0x010a
        /*0db2*/ 	.byte	0x3f
	.zero		1


	//   ....[52]....
        /*0db4*/ 	.word	0x00015940
        /*0db8*/ 	.word	0x00000007
        /*0dbc*/ 	.word	0x00000000
        /*0dc0*/ 	.short	0x010a
        /*0dc2*/ 	.byte	0x3f
	.zero		1


	//   ....[53]....
        /*0dc4*/ 	.word	0x00015990
        /*0dc8*/ 	.word	0x00000007
        /*0dcc*/ 	.word	0x00000000
        /*0dd0*/ 	.short	0x010a
        /*0dd2*/ 	.byte	0x3f
	.zero		1


	//   ....[54]....
        /*0dd4*/ 	.word	0x000159e0
        /*0dd8*/ 	.word	0x00000007
        /*0ddc*/ 	.word	0x00000000
        /*0de0*/ 	.short	0x010a
        /*0de2*/ 	.byte	0x3f
	.zero		1


	//   ....[55]....
        /*0de4*/ 	.word	0x00015a30
        /*0de8*/ 	.word	0x00000007
        /*0dec*/ 	.word	0x00000000
        /*0df0*/ 	.short	0x010a
        /*0df2*/ 	.byte	0x3f
	.zero		1


	//----- nvinfo : EIATTR_NUM_MBARRIERS
	.align		4
.L_37:
        /*0df4*/ 	.byte	0x03, 0x38
        /*0df6*/ 	.short	0x0018


	//----- nvinfo : EIATTR_EXIT_INSTR_OFFSETS
	.align		4
        /*0df8*/ 	.byte	0x04, 0x1c
        /*0dfa*/ 	.short	(.L_39 - .L_38)


	//   ....[0]....
.L_38:
        /*0dfc*/ 	.word	0x00000bc0


	//   ....[1]....
        /*0e00*/ 	.word	0x00001450


	//   ....[2]....
        /*0e04*/ 	.word	0x00013a20


	//   ....[3]....
        /*0e08*/ 	.word	0x00014040


	//   ....[4]....
        /*0e0c*/ 	.word	0x00015550


	//----- nvinfo : EIATTR_MAX_THREADS
	.align		4
.L_39:
        /*0e10*/ 	.byte	0x04, 0x05
        /*0e12*/ 	.short	(.L_41 - .L_40)
.L_40:
        /*0e14*/ 	.word	0x00000180
        /*0e18*/ 	.word	0x00000001
        /*0e1c*/ 	.word	0x00000001


	//----- nvinfo : EIATTR_CRS_STACK_SIZE
	.align		4
.L_41:
        /*0e20*/ 	.byte	0x04, 0x1e
        /*0e22*/ 	.short	(.L_43 - .L_42)
.L_42:
        /*0e24*/ 	.word	0x00000000


	//----- nvinfo : EIATTR_CBANK_PARAM_SIZE
	.align		4
.L_43:
        /*0e28*/ 	.byte	0x03, 0x19
        /*0e2a*/ 	.short	0x0470


	//----- nvinfo : EIATTR_PARAM_CBANK
	.align		4
        /*0e2c*/ 	.byte	0x04, 0x0a
        /*0e2e*/ 	.short	(.L_45 - .L_44)
	.align		4
.L_44:
        /*0e30*/ 	.word	index@(.nv.constant0._ZN7cutlass13device_kernelINS_4gemm6kernel13GemmUniversalIN4cute5tupleIJiiiiEEENS1_10collective13CollectiveMmaINS1_34MainloopSm90TmaGmmaWarpSpecializedILi11ENS5_IJNS4_1CILi2EEENSA_ILi1EEESC_EEENS1_35KernelTmaWarpSpecializedCooperativeEEENS5_IJNSA_ILi512EEENSA_ILi128EEENSA_ILi16EEEEEENS_10bfloat16_tENS5_IJlSC_lEEESK_SL_NS4_8TiledMMAINS4_8MMA_AtomIJNS4_4SM904GMMA28MMA_64x128x16_F32BF16BF16_SSILNSP_5MajorE0ELSR_0ELNSP_7ScaleInE1ELSS_1EEEEEENS4_6LayoutISD_NS5_IJSC_NSA_ILi0EEESW_EEEEENS5_IJNS4_10UnderscoreESZ_SZ_EEEEENS4_13SM90_TMA_LOADENS4_14ComposedLayoutINS4_7SwizzleILi1ELi4ELi3EEENS4_18smem_ptr_flag_bitsILi16EEENSV_INS5_IJNSA_ILi8EEESI_EEENS5_IJSI_SC_EEEEEEEvNS4_8identityENS4_23SM90_TMA_LOAD_MULTICASTES1C_vS1D_EENS_8epilogue10collective6detail29Sm90TmaWarpSpecializedAdapterINS1H_15DefaultEpilogueISK_SL_SL_NS1G_6thread17LinearCombinationISK_Li1EffLNS1L_9ScaleType4KindE0ELNS_15FloatRoundStyleE2ESK_EENS1_15EpilogueDefaultEEEEEvvEEEEvNT_6ParamsE)
        /*0e34*/ 	.short	0x0210
        /*0e36*/ 	.short	0x0470


	//----- nvinfo : EIATTR_SW_WAR
	.align		4
.L_45:
        /*0e38*/ 	.byte	0x04, 0x36
        /*0e3a*/ 	.short	(.L_47 - .L_46)
.L_46:
        /*0e3c*/ 	.word	0x00000008
.L_47:


//--------------------- .nv.callgraph             --------------------------
	.section	.nv.callgraph,"",@"SHT_CUDA_CALLGRAPH"
	.align	4
	.sectionentsize	8
	.align		4
        /*0000*/ 	.word	0x00000000
	.align		4
        /*0004*/ 	.word	0xffffffff
	.align		4
        /*0008*/ 	.word	index@(_ZN7cutlass13device_kernelINS_4gemm6kernel13GemmUniversalIN4cute5tupleIJiiiiEEENS1_10collective13CollectiveMmaINS1_34MainloopSm90TmaGmmaWarpSpecializedILi11ENS5_IJNS4_1CILi2EEENSA_ILi1EEESC_EEENS1_35KernelTmaWarpSpecializedCooperativeEEENS5_IJNSA_ILi512EEENSA_ILi128EEENSA_ILi16EEEEEENS_10bfloat16_tENS5_IJlSC_lEEESK_SL_NS4_8TiledMMAINS4_8MMA_AtomIJNS4_4SM904GMMA28MMA_64x128x16_F32BF16BF16_SSILNSP_5MajorE0ELSR_0ELNSP_7ScaleInE1ELSS_1EEEEEENS4_6LayoutISD_NS5_IJSC_NSA_ILi0EEESW_EEEEENS5_IJNS4_10UnderscoreESZ_SZ_EEEEENS4_13SM90_TMA_LOADENS4_14ComposedLayoutINS4_7SwizzleILi1ELi4ELi3EEENS4_18smem_ptr_flag_bitsILi16EEENSV_INS5_IJNSA_ILi8EEESI_EEENS5_IJSI_SC_EEEEEEEvNS4_8identityENS4_23SM90_TMA_LOAD_MULTICASTES1C_vS1D_EENS_8epilogue10collective6detail29Sm90TmaWarpSpecializedAdapterINS1H_15DefaultEpilogueISK_SL_SL_NS1G_6thread17LinearCombinationISK_Li1EffLNS1L_9ScaleType4KindE0ELNS_15FloatRoundStyleE2ESK_EENS1_15EpilogueDefaultEEEEEvvEEEEvNT_6ParamsE)
	.align		4
        /*000c*/ 	.word	index@(__assertfail)
	.align		4
        /*0010*/ 	.word	0x00000000
	.align		4
        /*0014*/ 	.word	0xfffffffe
	.align		4
        /*0018*/ 	.word	0x00000000
	.align		4
        /*001c*/ 	.word	0xfffffffd
	.align		4
        /*0020*/ 	.word	0x00000000
	.align		4
        /*0024*/ 	.word	0xfffffffc


//--------------------- .nv.constant4             --------------------------
	.section	.nv.constant4,"a",@progbits
	.align	8
	.align		8
.nv.constant4:
        /*0000*/ 	.dword	__assertfail
	.align		8
        /*0008*/ 	.dword	__unnamed_1
	.align		8
        /*0010*/ 	.dword	_ZN39_INTERNAL_1b4a46f5_4_k_cu_98598a8e_31644cuda3std3__45__cpo5beginE
	.align		8
        /*0018*/ 	.dword	_ZN39_INTERNAL_1b4a46f5_4_k_cu_98598a8e_31644cuda3std3__45__cpo3endE
	.align		8
        /*0020*/ 	.dword	_ZN39_INTERNAL_1b4a46f5_4_k_cu_98598a8e_31644cuda3std3__45__cpo6cbeginE
	.align		8
        /*0028*/ 	.dword	_ZN39_INTERNAL_1b4a46f5_4_k_cu_98598a8e_31644cuda3std3__45__cpo4cendE
	.align		8
        /*0030*/ 	.dword	_ZN39_INTERNAL_1b4a46f5_4_k_cu_98598a8e_31644cuda3std3__441_GLOBAL__N__1b4a46f5_4_k_cu_98598a8e_31646ignoreE
	.align		8
        /*0038*/ 	.dword	_ZN39_INTERNAL_1b4a46f5_4_k_cu_98598a8e_31644cuda3std3__419piecewise_constructE
	.align		8
        /*0040*/ 	.dword	_ZN39_INTERNAL_1b4a46f5_4_k_cu_98598a8e_31644cuda3std3__48in_placeE
	.align		8
        /*0048*/ 	.dword	_ZN39_INTERNAL_1b4a46f5_4_k_cu_98598a8e_31644cuda3std6ranges3__45__cpo4swapE
	.align		8
        /*0050*/ 	.dword	_ZN39_INTERNAL_1b4a46f5_4_k_cu_98598a8e_31644cuda3std6ranges3__45__cpo9iter_moveE
	.align		8
        /*0058*/ 	.dword	_ZN39_INTERNAL_1b4a46f5_4_k_cu_98598a8e_31644cute7productE
	.align		8
        /*0060*/ 	.dword	_ZN39_INTERNAL_1b4a46f5_4_k_cu_98598a8e_31644cute1_E
	.align		8
        /*0068*/ 	.dword	$str$22
	.align		8
        /*0070*/ 	.dword	$str$23


//--------------------- .text._ZN7cutlass13device_kernelINS_4gemm6kernel13GemmUniversalIN4cute5tupleIJiiiiEEENS1_10collective13CollectiveMmaINS1_34MainloopSm90TmaGmmaWarpSpecializedILi11ENS5_IJNS4_1CILi2EEENSA_ILi1EEESC_EEENS1_35KernelTmaWarpSpecializedCooperativeEEENS5_IJNSA_ILi512EEENSA_ILi128EEENSA_ILi16EEEEEENS_10bfloat16_tENS5_IJlSC_lEEESK_SL_NS4_8TiledMMAINS4_8MMA_AtomIJNS4_4SM904GMMA28MMA_64x128x16_F32BF16BF16_SSILNSP_5MajorE0ELSR_0ELNSP_7ScaleInE1ELSS_1EEEEEENS4_6LayoutISD_NS5_IJSC_NSA_ILi0EEESW_EEEEENS5_IJNS4_10UnderscoreESZ_SZ_EEEEENS4_13SM90_TMA_LOADENS4_14ComposedLayoutINS4_7SwizzleILi1ELi4ELi3EEENS4_18smem_ptr_flag_bitsILi16EEENSV_INS5_IJNSA_ILi8EEESI_EEENS5_IJSI_SC_EEEEEEEvNS4_8identityENS4_23SM90_TMA_LOAD_MULTICASTES1C_vS1D_EENS_8epilogue10collective6detail29Sm90TmaWarpSpecializedAdapterINS1H_15DefaultEpilogueISK_SL_SL_NS1G_6thread17LinearCombinationISK_Li1EffLNS1L_9ScaleType4KindE0ELNS_15FloatRoundStyleE2ESK_EENS1_15EpilogueDefaultEEEEEvvEEEEvNT_6ParamsE --------------------------
	.section	.text._ZN7cutlass13device_kernelINS_4gemm6kernel13GemmUniversalIN4cute5tupleIJiiiiEEENS1_10collective13CollectiveMmaINS1_34MainloopSm90TmaGmmaWarpSpecializedILi11ENS5_IJNS4_1CILi2EEENSA_ILi1EEESC_EEENS1_35KernelTmaWarpSpecializedCooperativeEEENS5_IJNSA_ILi512EEENSA_ILi128EEENSA_ILi16EEEEEENS_10bfloat16_tENS5_IJlSC_lEEESK_SL_NS4_8TiledMMAINS4_8MMA_AtomIJNS4_4SM904GMMA28MMA_64x128x16_F32BF16BF16_SSILNSP_5MajorE0ELSR_0ELNSP_7ScaleInE1ELSS_1EEEEEENS4_6LayoutISD_NS5_IJSC_NSA_ILi0EEESW_EEEEENS5_IJNS4_10UnderscoreESZ_SZ_EEEEENS4_13SM90_TMA_LOADENS4_14ComposedLayoutINS4_7SwizzleILi1ELi4ELi3EEENS4_18smem_ptr_flag_bitsILi16EEENSV_INS5_IJNSA_ILi8EEESI_EEENS5_IJSI_SC_EEEEEEEvNS4_8identityENS4_23SM90_TMA_LOAD_MULTICASTES1C_vS1D_EENS_8epilogue10collective6detail29Sm90TmaWarpSpecializedAdapterINS1H_15DefaultEpilogueISK_SL_SL_NS1G_6thread17LinearCombinationISK_Li1EffLNS1L_9ScaleType4KindE0ELNS_15FloatRoundStyleE2ESK_EENS1_15EpilogueDefaultEEEEEvvEEEEvNT_6ParamsE,"ax",@progbits
	.align	128
.text._ZN7cutlass13device_kernelINS_4gemm6kernel13GemmUniversalIN4cute5tupleIJiiiiEEENS1_10collective13CollectiveMmaINS1_34MainloopSm90TmaGmmaWarpSpecializedILi11ENS5_IJNS4_1CILi2EEENSA_ILi1EEESC_EEENS1_35KernelTmaWarpSpecializedCooperativeEEENS5_IJNSA_ILi512EEENSA_ILi128EEENSA_ILi16EEEEEENS_10bfloat16_tENS5_IJlSC_lEEESK_SL_NS4_8TiledMMAINS4_8MMA_AtomIJNS4_4SM904GMMA28MMA_64x128x16_F32BF16BF16_SSILNSP_5MajorE0ELSR_0ELNSP_7ScaleInE1ELSS_1EEEEEENS4_6LayoutISD_NS5_IJSC_NSA_ILi0EEESW_EEEEENS5_IJNS4_10UnderscoreESZ_SZ_EEEEENS4_13SM90_TMA_LOADENS4_14ComposedLayoutINS4_7SwizzleILi1ELi4ELi3EEENS4_18smem_ptr_flag_bitsILi16EEENSV_INS5_IJNSA_ILi8EEESI_EEENS5_IJSI_SC_EEEEEEEvNS4_8identityENS4_23SM90_TMA_LOAD_MULTICASTES1C_vS1D_EENS_8epilogue10collective6detail29Sm90TmaWarpSpecializedAdapterINS1H_15DefaultEpilogueISK_SL_SL_NS1G_6thread17LinearCombinationISK_Li1EffLNS1L_9ScaleType4KindE0ELNS_15FloatRoundStyleE2ESK_EENS1_15EpilogueDefaultEEEEEvvEEEEvNT_6ParamsE:
        .type           _ZN7cutlass13device_kernelINS_4gemm6kernel13GemmUniversalIN4cute5tupleIJiiiiEEENS1_10collective13CollectiveMmaINS1_34MainloopSm90TmaGmmaWarpSpecializedILi11ENS5_IJNS4_1CILi2EEENSA_ILi1EEESC_EEENS1_35KernelTmaWarpSpecializedCooperativeEEENS5_IJNSA_ILi512EEENSA_ILi128EEENSA_ILi16EEEEEENS_10bfloat16_tENS5_IJlSC_lEEESK_SL_NS4_8TiledMMAINS4_8MMA_AtomIJNS4_4SM904GMMA28MMA_64x128x16_F32BF16BF16_SSILNSP_5MajorE0ELSR_0ELNSP_7ScaleInE1ELSS_1EEEEEENS4_6LayoutISD_NS5_IJSC_NSA_ILi0EEESW_EEEEENS5_IJNS4_10UnderscoreESZ_SZ_EEEEENS4_13SM90_TMA_LOADENS4_14ComposedLayoutINS4_7SwizzleILi1ELi4ELi3EEENS4_18smem_ptr_flag_bitsILi16EEENSV_INS5_IJNSA_ILi8EEESI_EEENS5_IJSI_SC_EEEEEEEvNS4_8identityENS4_23SM90_TMA_LOAD_MULTICASTES1C_vS1D_EENS_8epilogue10collective6detail29Sm90TmaWarpSpecializedAdapterINS1H_15DefaultEpilogueISK_SL_SL_NS1G_6thread17LinearCombinationISK_Li1EffLNS1L_9ScaleType4KindE0ELNS_15FloatRoundStyleE2ESK_EENS1_15EpilogueDefaultEEEEEvvEEEEvNT_6ParamsE,@function
        .size           _ZN7cutlass13device_kernelINS_4gemm6kernel13GemmUniversalIN4cute5tupleIJiiiiEEENS1_10collective13CollectiveMmaINS1_34MainloopSm90TmaGmmaWarpSpecializedILi11ENS5_IJNS4_1CILi2EEENSA_ILi1EEESC_EEENS1_35KernelTmaWarpSpecializedCooperativeEEENS5_IJNSA_ILi512EEENSA_ILi128EEENSA_ILi16EEEEEENS_10bfloat16_tENS5_IJlSC_lEEESK_SL_NS4_8TiledMMAINS4_8MMA_AtomIJNS4_4SM904GMMA28MMA_64x128x16_F32BF16BF16_SSILNSP_5MajorE0ELSR_0ELNSP_7ScaleInE1ELSS_1EEEEEENS4_6LayoutISD_NS5_IJSC_NSA_ILi0EEESW_EEEEENS5_IJNS4_10UnderscoreESZ_SZ_EEEEENS4_13SM90_TMA_LOADENS4_14ComposedLayoutINS4_7SwizzleILi1ELi4ELi3EEENS4_18smem_ptr_flag_bitsILi16EEENSV_INS5_IJNSA_ILi8EEESI_EEENS5_IJSI_SC_EEEEEEEvNS4_8identityENS4_23SM90_TMA_LOAD_MULTICASTES1C_vS1D_EENS_8epilogue10collective6detail29Sm90TmaWarpSpecializedAdapterINS1H_15DefaultEpilogueISK_SL_SL_NS1G_6thread17LinearCombinationISK_Li1EffLNS1L_9ScaleType4KindE0ELNS_15FloatRoundStyleE2ESK_EENS1_15EpilogueDefaultEEEEEvvEEEEvNT_6ParamsE,(.L_x_590 - _ZN7cutlass13device_kernelINS_4gemm6kernel13GemmUniversalIN4cute5tupleIJiiiiEEENS1_10collective13CollectiveMmaINS1_34MainloopSm90TmaGmmaWarpSpecializedILi11ENS5_IJNS4_1CILi2EEENSA_ILi1EEESC_EEENS1_35KernelTmaWarpSpecializedCooperativeEEENS5_IJNSA_ILi512EEENSA_ILi128EEENSA_ILi16EEEEEENS_10bfloat16_tENS5_IJlSC_lEEESK_SL_NS4_8TiledMMAINS4_8MMA_AtomIJNS4_4SM904GMMA28MMA_64x128x16_F32BF16BF16_SSILNSP_5MajorE0ELSR_0ELNSP_7ScaleInE1ELSS_1EEEEEENS4_6LayoutISD_NS5_IJSC_NSA_ILi0EEESW_EEEEENS5_IJNS4_10UnderscoreESZ_SZ_EEEEENS4_13SM90_TMA_LOADENS4_14ComposedLayoutINS4_7SwizzleILi1ELi4ELi3EEENS4_18smem_ptr_flag_bitsILi16EEENSV_INS5_IJNSA_ILi8EEESI_EEENS5_IJSI_SC_EEEEEEEvNS4_8identityENS4_23SM90_TMA_LOAD_MULTICASTES1C_vS1D_EENS_8epilogue10collective6detail29Sm90TmaWarpSpecializedAdapterINS1H_15DefaultEpilogueISK_SL_SL_NS1G_6thread17LinearCombinationISK_Li1EffLNS1L_9ScaleType4KindE0ELNS_15FloatRoundStyleE2ESK_EENS1_15EpilogueDefaultEEEEEvvEEEEvNT_6ParamsE)
        .other          _ZN7cutlass13device_kernelINS_4gemm6kernel13GemmUniversalIN4cute5tupleIJiiiiEEENS1_10collective13CollectiveMmaINS1_34MainloopSm90TmaGmmaWarpSpecializedILi11ENS5_IJNS4_1CILi2EEENSA_ILi1EEESC_EEENS1_35KernelTmaWarpSpecializedCooperativeEEENS5_IJNSA_ILi512EEENSA_ILi128EEENSA_ILi16EEEEEENS_10bfloat16_tENS5_IJlSC_lEEESK_SL_NS4_8TiledMMAINS4_8MMA_AtomIJNS4_4SM904GMMA28MMA_64x128x16_F32BF16BF16_SSILNSP_5MajorE0ELSR_0ELNSP_7ScaleInE1ELSS_1EEEEEENS4_6LayoutISD_NS5_IJSC_NSA_ILi0EEESW_EEEEENS5_IJNS4_10UnderscoreESZ_SZ_EEEEENS4_13SM90_TMA_LOADENS4_14ComposedLayoutINS4_7SwizzleILi1ELi4ELi3EEENS4_18smem_ptr_flag_bitsILi16EEENSV_INS5_IJNSA_ILi8EEESI_EEENS5_IJSI_SC_EEEEEEEvNS4_8identityENS4_23SM90_TMA_LOAD_MULTICASTES1C_vS1D_EENS_8epilogue10collective6detail29Sm90TmaWarpSpecializedAdapterINS1H_15DefaultEpilogueISK_SL_SL_NS1G_6thread17LinearCombinationISK_Li1EffLNS1L_9ScaleType4KindE0ELNS_15FloatRoundStyleE2ESK_EENS1_15EpilogueDefaultEEEEEvvEEEEvNT_6ParamsE,@"STO_CUDA_ENTRY STV_DEFAULT"
_ZN7cutlass13device_kernelINS_4gemm6kernel13GemmUniversalIN4cute5tupleIJiiiiEEENS1_10collective13CollectiveMmaINS1_34MainloopSm90TmaGmmaWarpSpecializedILi11ENS5_IJNS4_1CILi2EEENSA_ILi1EEESC_EEENS1_35KernelTmaWarpSpecializedCooperativeEEENS5_IJNSA_ILi512EEENSA_ILi128EEENSA_ILi16EEEEEENS_10bfloat16_tENS5_IJlSC_lEEESK_SL_NS4_8TiledMMAINS4_8MMA_AtomIJNS4_4SM904GMMA28MMA_64x128x16_F32BF16BF16_SSILNSP_5MajorE0ELSR_0ELNSP_7ScaleInE1ELSS_1EEEEEENS4_6LayoutISD_NS5_IJSC_NSA_ILi0EEESW_EEEEENS5_IJNS4_10UnderscoreESZ_SZ_EEEEENS4_13SM90_TMA_LOADENS4_14ComposedLayoutINS4_7SwizzleILi1ELi4ELi3EEENS4_18smem_ptr_flag_bitsILi16EEENSV_INS5_IJNSA_ILi8EEESI_EEENS5_IJSI_SC_EEEEEEEvNS4_8identityENS4_23SM90_TMA_LOAD_MULTICASTES1C_vS1D_EENS_8epilogue10collective6detail29Sm90TmaWarpSpecializedAdapterINS1H_15DefaultEpilogueISK_SL_SL_NS1G_6thread17LinearCombinationISK_Li1EffLNS1L_9ScaleType4KindE0ELNS_15FloatRoundStyleE2ESK_EENS1_15EpilogueDefaultEEEEEvvEEEEvNT_6ParamsE:
[----:B------:R-:W0:Y:S02]  /*0000*/  LDC R1, c[0x0][0x28] ;  /* 0x00000a00ff017b82 */ /* 0x000e240000000800 */
[----:B0-----:R-:W-:Y:S01]  /*0010*/  VIADD R1, R1, 0xfffffdf0 ;  /* 0xfffffdf001017836 */ /* 0x001fe20000000000 */
[----:B------:R-:W0:Y:S01]  /*0020*/  S2R R4, SR_TID.X ;  /* 0x0000000000047919 */ /* 0x000e220000002100 */
[----:B------:R-:W-:Y:S01]  /*0030*/  ELECT P0, URZ, PT ;  /* 0x00000000003f782f */ /* 0x000fe20003800000 */
[----:B------:R-:W-:Y:S01]  /*0040*/  BSSY B0, `(.L_x_0) ;  /* 0x0000015000007945 */ /* 0x000fe20003800000 */
[--C-:B0-----:R-:W-:Y:S02]  /*0050*/  SHF.R.U32.HI R0, RZ, 0x5, R4.reuse ;  /* 0x00000005ff007819 */ /* 0x101fe40000011604 */
[----:B------:R-:W-:-:S03]  /*0060*/  SHF.R.U32.HI R2, RZ, 0x7, R4 ;  /* 0x00000007ff027819 */ /* 0x000fc60000011604 */
[----:B------:R-:W0:Y:S04]  /*0070*/  SHFL.IDX PT, R3, R0, RZ, 0x1f ;  /* 0x00001fff00037589 */ /* 0x000e2800000e0000 */
[----:B------:R-:W1:Y:S01]  /*0080*/  SHFL.IDX PT, R2, R2, RZ, 0x1f ;  /* 0x00001fff02027589 */ /* 0x000e6200000e0000 */
[----:B0-----:R-:W-:Y:S02]  /*0090*/  R2UR UR9, R3 ;  /* 0x00000000030972ca */ /* 0x001fe400000e0000 */
[----:B-1----:R-:W-:-:S11]  /*00a0*/  R2UR UR5, R2 ;  /* 0x00000000020572ca */ /* 0x002fd600000e0000 */
[----:B------:R-:W-:Y:S02]  /*00b0*/  USHF.R.S32.HI UR4, URZ, 0x1f, UR9 ;  /* 0x0000001f3f047899 */ /* 0x000fe40008011409 */
[----:B------:R-:W-:Y:S02]  /*00c0*/  ISETP.NE.OR P0, PT, RZ, UR9, !P0 ;  /* 0x00000009ff007c0c */ /* 0x000fe4000c705670 */
[----:B------:R-:W-:-:S04]  /*00d0*/  ULEA.HI UR4, UR4, UR9, URZ, 0x2 ;  /* 0x0000000904047291 */ /* 0x000fc8000f8f103f */
[----:B------:R-:W-:-:S04]  /*00e0*/  ULOP3.LUT UR4, UR4, 0xfffffffc, URZ, 0xc0, !UPT ;  /* 0xfffffffc04047892 */ /* 0x000fc8000f8ec03f */
[----:B------:R-:W-:-:S03]  /*00f0*/  UIADD3 UR9, UR9, -UR4, URZ ;  /* 0x8000000409097290 */ /* 0x000fc6000fffe03f */
[----:B------:R-:W-:Y:S09]  /*0100*/  @P0 BRA `(.L_x_1) ;  /* 0x0000000000200947 */ /* 0x000ff20003800000 */
[----:B------:R-:W-:Y:S02]  /*0110*/  ULDC.64 UR6, c[0x0][0x198] ;  /* 0x0000660000067ab9 */ /* 0x000fe40000000a00 */
[----:B------:R-:W-:Y:S02]  /*0120*/  UIADD3 UR10, UP0, UR6, 0xf0, URZ ;  /* 0x000000f0060a7890 */ /* 0x000fe4000ff1e03f */
[----:B------:R-:W-:Y:S02]  /*0130*/  UIADD3 UR6, UP1, UR6, 0x1f0, URZ ;  /* 0x000001f006067890 */ /* 0x000fe4000ff3e03f */
[----:B------:R-:W-:Y:S02]  /*0140*/  UIADD3.X UR11, URZ, UR7, URZ, UP0, !UPT ;  /* 0x000000073f0b7290 */ /* 0x000fe400087fe43f */
[----:B------:R-:W-:-:S07]  /*0150*/  UIADD3.X UR7, URZ, UR7, URZ, UP1, !UPT ;  /* 0x000000073f077290 */ /* 0x000fce0008ffe43f */
[----:B------:R0:W-:Y:S02]  /*0160*/  UTMACCTL.PF [UR10] ;  /* 0x000000000a0079b9 */ /* 0x0001e40008040000 */
[----:B------:R0:W-:Y:S02]  /*0170*/  UTMACCTL.PF [UR6] ;  /* 0x00000000060079b9 */ /* 0x0001e40008040000 */
[----:B0-----:R-:W-:Y:S01]  /*0180*/  NOP ;  /* 0x0000000000007918 */ /* 0x001fe20000000000 */
.L_x_1:
[----:B------:R-:W-:Y:S05]  /*0190*/  BSYNC B0 ;  /* 0x0000000000007941 */ /* 0x000fea0003800000 */
.L_x_0:
[----:B------:R-:W0:Y:S01]  /*01a0*/  SHFL.IDX PT, R2, R0, RZ, 0x1f ;  /* 0x00001fff00027589 */ /* 0x000e2200000e0000 */
[----:B------:R-:W-:Y:S01]  /*01b0*/  UISETP.NE.AND UP0, UPT, UR9, 0x3, UPT ;  /* 0x000000030900788c */ /* 0x000fe2000bf05270 */
[----:B------:R-:W-:Y:S01]  /*01c0*/  ISETP.NE.AND P1, PT, RZ, UR5, PT ;  /* 0x00000005ff007c0c */ /* 0x000fe2000bf25270 */
[----:B------:R-:W-:Y:S02]  /*01d0*/  UIADD3 UR16, UR5, -0x1, URZ ;  /* 0xffffffff05107890 */ /* 0x000fe4000fffe03f */
[----:B------:R-:W-:Y:S02]  /*01e0*/  UISETP.EQ.OR UP0, UPT, UR9, URZ, !UP0 ;  /* 0x0000003f0900728c */ /* 0x000fe4000c702670 */
[----:B------:R-:W-:Y:S02]  /*01f0*/  UISETP.GE.U32.AND UP1, UPT, UR16, 0x2, UPT ;  /* 0x000000021000788c */ /* 0x000fe4000bf26070 */
[----:B------:R-:W-:-:S04]  /*0200*/  UISETP.EQ.AND UP0, UPT, UR5, URZ, UP0 ;  /* 0x0000003f0500728c */ /* 0x000fc80008702270 */
[----:B------:R-:W-:-:S04]  /*0210*/  USEL UR40, URZ, 0x1, !UP0 ;  /* 0x000000013f287887 */ /* 0x000fc8000c000000 */
[----:B------:R-:W-:Y:S01]  /*0220*/  USEL UR40, UR40, 0x2, UP1 ;  /* 0x0000000228287887 */ /* 0x000fe20008800000 */
[----:B0-----:R-:W-:-:S13]  /*0230*/  ISETP.NE.AND P0, PT, R2, RZ, PT ;  /* 0x000000ff0200720c */ /* 0x001fda0003f05270 */
[----:B------:R-:W-:Y:S05]  /*0240*/  @P0 BRA `(.L_x_2) ;  /* 0x00000000009c0947 */ /* 0x000fea0003800000 */
[----:B------:R-:W-:Y:S01]  /*0250*/  ELECT P0, URZ, PT ;  /* 0x00000000003f782f */ /* 0x000fe20003800000 */
[----:B------:R-:W-:-:S12]  /*0260*/  BSSY B0, `(.L_x_2) ;  /* 0x0000025000007945 */ /* 0x000fd80003800000 */
[----:B------:R-:W-:Y:S05]  /*0270*/  @!P0 BRA `(.L_x_3) ;  /* 0x00000000008c8947 */ /* 0x000fea0003800000 */
[----:B------:R-:W0:Y:S01]  /*0280*/  S2UR UR8, SR_CgaCtaId ;  /* 0x00000000000879c3 */ /* 0x000e220000008800 */
[----:B------:R-:W-:Y:S01]  /*0290*/  UMOV UR4, 0x400 ;  /* 0x0000040000047882 */ /* 0x000fe20000000000 */
[----:B------:R-:W-:Y:S01]  /*02a0*/  UMOV UR5, 0x1 ;  /* 0x0000000100057882 */ /* 0x000fe20000000000 */
[----:B------:R-:W-:Y:S02]  /*02b0*/  UMOV UR6, 0x4 ;  /* 0x0000000400067882 */ /* 0x000fe40000000000 */
[----:B------:R-:W-:-:S04]  /*02c0*/  UIADD3 UR6, -UR6, 0x100000, URZ ;  /* 0x0010000006067890 */ /* 0x000fc8000fffe13f */
[----:B------:R-:W-:Y:S02]  /*02d0*/  USHF.L.U32 UR7, UR6, 0xb, URZ ;  /* 0x0000000b06077899 */ /* 0x000fe4000800063f */
[----:B------:R-:W-:Y:S02]  /*02e0*/  USHF.L.U32 UR6, UR6, 0x1, URZ ;  /* 0x0000000106067899 */ /* 0x000fe4000800063f */
[----:B0-----:R-:W-:Y:S02]  /*02f0*/  ULEA UR8, UR8, UR4, 0x18 ;  /* 0x0000000408087291 */ /* 0x001fe4000f8ec03f */
[----:B------:R-:W-:-:S04]  /*0300*/  UIADD3 UR4, -UR5, 0x100000, URZ ;  /* 0x0010000005047890 */ /* 0x000fc8000fffe13f */
[----:B------:R-:W-:Y:S02]  /*0310*/  USHF.L.U32 UR5, UR4, 0xb, URZ ;  /* 0x0000000b04057899 */ /* 0x000fe4000800063f */
[----:B------:R-:W-:Y:S01]  /*0320*/  USHF.L.U32 UR4, UR4, 0x1, URZ ;  /* 0x0000000104047899 */ /* 0x000fe2000800063f */
[----:B------:R-:W0:Y:S11]  /*0330*/  FENCE.VIEW.ASYNC.S ;  /* 0x00000000000073c6 */ /* 0x000e360000000000 */
[----:B0-----:R0:W1:Y:S01]  /*0340*/  SYNCS.EXCH.64 URZ, [UR8], UR4 ;  /* 0x00000004083f75b2 */ /* 0x0010620008000100 */
[----:B------:R0:W2:Y:S01]  /*0350*/  SYNCS.EXCH.64 URZ, [UR8+0x58], UR6 ;  /* 0x00005806083f75b2 */ /* 0x0000a20008000100 */
[----:B------:R0:W3:Y:S01]  /*0360*/  SYNCS.EXCH.64 URZ, [UR8+0x8], UR4 ;  /* 0x00000804083f75b2 */ /* 0x0000e20008000100 */
[----:B------:R0:W4:Y:S01]  /*0370*/  SYNCS.EXCH.64 URZ, [UR8+0x60], UR6 ;  /* 0x00006006083f75b2 */ /* 0x0001220008000100 */
[----:B------:R0:W0:Y:S01]  /*0380*/  SYNCS.EXCH.64 URZ, [UR8+0x10], UR4 ;  /* 0x00001004083f75b2 */ /* 0x0000220008000100 */
        /* <DEDUP_REMOVED lines=17> */
[----:B------:R-:W-:Y:S01]  /*04a0*/  NOP ;  /* 0x0000000000007918 */ /* 0x000fe20000000000 */
.L_x_3:
[----:B0-----:R-:W-:Y:S05]  /*04b0*/  BSYNC B0 ;  /* 0x0000000000007941 */ /* 0x001fea0003800000 */
.L_x_2:
[----:B------:R-:W0:Y:S01]  /*04c0*/  S2UR UR13, SR_CTAID.X ;  /* 0x00000000000d79c3 */ /* 0x000e220000002500 */
[----:B------:R-:W-:Y:S01]  /*04d0*/  SHF.R.S32.HI R3, RZ, 0x1f, R4 ;  /* 0x0000001fff037819 */ /* 0x000fe20000011404 */
[----:B------:R5:W1:Y:S01]  /*04e0*/  SHFL.IDX PT, R6, R0, RZ, 0x1f ;  /* 0x00001fff00067589 */ /* 0x000a6200000e0000 */
[----:B------:R-:W-:Y:S01]  /*04f0*/  ULDC UR4, c[0x0][0x150] ;  /* 0x0000540000047ab9 */ /* 0x000fe20000000800 */
[----:B------:R-:W-:Y:S02]  /*0500*/  ELECT P0, URZ, PT ;  /* 0x00000000003f782f */ /* 0x000fe40003800000 */
[----:B------:R-:W-:Y:S01]  /*0510*/  LEA.HI R3, R3, R4, RZ, 0x7 ;  /* 0x0000000403037211 */ /* 0x000fe200078f38ff */
[----:B------:R-:W-:Y:S01]  /*0520*/  ULDC UR5, c[0x0][0x154] ;  /* 0x0000550000057ab9 */ /* 0x000fe20000000800 */
[----:B------:R-:W-:Y:S01]  /*0530*/  SHF.R.S32.HI R7, RZ, 0x1f, R2 ;  /* 0x0000001fff077819 */ /* 0x000fe20000011402 */
[----:B------:R-:W2:Y:S01]  /*0540*/  S2UR UR10, SR_CTAID.Y ;  /* 0x00000000000a79c3 */ /* 0x000ea20000002600 */
[----:B------:R-:W-:Y:S01]  /*0550*/  LOP3.LUT R3, R3, 0xffffff80, RZ, 0xc0, !PT ;  /* 0xffffff8003037812 */ /* 0x000fe200078ec0ff */
[----:B------:R-:W-:Y:S01]  /*0560*/  ULDC UR8, c[0x0][0x144] ;  /* 0x0000510000087ab9 */ /* 0x000fe20000000800 */
[----:B------:R-:W-:Y:S01]  /*0570*/  LEA.HI R7, R7, R2, RZ, 0x2 ;  /* 0x0000000207077211 */ /* 0x000fe200078f10ff */
[----:B------:R-:W-:Y:S01]  /*0580*/  NOP ;  /* 0x0000000000007918 */ /* 0x000fe20000000000 */
[----:B------:R-:W-:Y:S01]  /*0590*/  NOP ;  /* 0x0000000000007918 */ /* 0x000fe20000000000 */
[----:B------:R-:W-:Y:S01]  /*05a0*/  IMAD.IADD R3, R4, 0x1, -R3 ;  /* 0x0000000104037824 */ /* 0x000fe200078e0a03 */
[----:B------:R-:W-:Y:S01]  /*05b0*/  LOP3.LUT R7, R7, 0x3ffffffc, RZ, 0xc0, !PT ;  /* 0x3ffffffc07077812 */ /* 0x000fe200078ec0ff */
[----:B------:R-:W-:Y:S01]  /*05c0*/  ULDC UR11, c[0x0][0x148] ;  /* 0x00005200000b7ab9 */ /* 0x000fe20000000800 */
[----:B------:R-:W-:-:S02]  /*05d0*/  IMAD.MOV.U32 R17, RZ, RZ, 0x1 ;  /* 0x00000001ff117424 */ /* 0x000fc400078e00ff */
[----:B------:R-:W-:Y:S01]  /*05e0*/  SHF.R.S32.HI R4, RZ, 0x1f, R3 ;  /* 0x0000001fff047819 */ /* 0x000fe20000011403 */
[----:B------:R-:W-:-:S03]  /*05f0*/  IMAD.IADD R2, R2, 0x1, -R7 ;  /* 0x0000000102027824 */ /* 0x000fc600078e0a07 */
[----:B------:R-:W-:Y:S02]  /*0600*/  LEA.HI R4, R4, R3, RZ, 0x3 ;  /* 0x0000000304047211 */ /* 0x000fe400078f18ff */
[----:B0-----:R-:W-:Y:S02]  /*0610*/  I2FP.F32.U32 R5, UR13 ;  /* 0x0000000d00057c45 */ /* 0x001fe40008201000 */
[--C-:B-----5:R-:W-:Y:S02]  /*0620*/  SHF.R.S32.HI R0, RZ, 0x3, R4.reuse ;  /* 0x00000003ff007819 */ /* 0x120fe40000011404 */
[----:B-1----:R-:W-:Y:S01]  /*0630*/  ISETP.NE.OR P0, PT, R6, RZ, !P0 ;  /* 0x000000ff0600720c */ /* 0x002fe20004705670 */
[----:B------:R-:W-:Y:S01]  /*0640*/  FMUL R8, R5, UR4 ;  /* 0x0000000405087c20 */ /* 0x000fe20008400000 */
[----:B------:R-:W-:-:S04]  /*0650*/  SHF.R.S32.HI R5, RZ, 0x1f, R4 ;  /* 0x0000001fff057819 */ /* 0x000fc80000011404 */
[----:B------:R-:W-:Y:S01]  /*0660*/  LEA.HI R5, R5, R0, RZ, 0x2 ;  /* 0x0000000005057211 */ /* 0x000fe200078f10ff */
[----:B------:R-:W0:Y:S03]  /*0670*/  F2I.U32.TRUNC.NTZ R8, R8 ;  /* 0x0000000800087305 */ /* 0x000e26000020f000 */
[----:B------:R-:W-:-:S03]  /*0680*/  LOP3.LUT R5, R5, 0xfffffffc, RZ, 0xc0, !PT ;  /* 0xfffffffc05057812 */ /* 0x000fc600078ec0ff */
[----:B------:R-:W-:Y:S01]  /*0690*/  VOTEU.ALL UP0, P0 ;  /* 0x00000000003f7886 */ /* 0x000fe20000000000 */
[----:B------:R-:W-:Y:S01]  /*06a0*/  VOTEU.ALL UP1, P0 ;  /* 0x00000000003f7886 */ /* 0x000fe20000020000 */
[----:B------:R-:W-:Y:S01]  /*06b0*/  IMAD.IADD R5, R0, 0x1, -R5 ;  /* 0x0000000100057824 */ /* 0x000fe200078e0a05 */
[----:B--2---:R-:W-:Y:S02]  /*06c0*/  I2FP.F32.U32 R0, UR10 ;  /* 0x0000000a00007c45 */ /* 0x004fe40008201000 */
[----:B------:R-:W1:Y:S01]  /*06d0*/  @!UP0 S2UR UR7, SR_CgaCtaId ;  /* 0x00000000000789c3 */ /* 0x000e620000008800 */
[----:B------:R-:W-:Y:S01]  /*06e0*/  IMAD R2, R2, 0x4, R5 ;  /* 0x0000000402027824 */ /* 0x000fe200078e0205 */
[----:B------:R-:W-:Y:S01]  /*06f0*/  @!UP0 UMOV UR6, 0x400 ;  /* 0x0000040000068882 */ /* 0x000fe20000000000 */
[----:B------:R-:W-:Y:S01]  /*0700*/  FMUL R4, R0, UR5 ;  /* 0x0000000500047c20 */ /* 0x000fe20008400000 */
[----:B0-----:R-:W-:Y:S02]  /*0710*/  R2UR UR4, R8 ;  /* 0x00000000080472ca */ /* 0x001fe400000e0000 */
[----:B------:R-:W-:-:S03]  /*0720*/  LEA.HI R0, R2, R2, RZ, 0x1 ;  /* 0x0000000202007211 */ /* 0x000fc600078f08ff */
[----:B------:R-:W0:Y:S01]  /*0730*/  F2I.U32.TRUNC.NTZ R4, R4 ;  /* 0x0000000400047305 */ /* 0x000e22000020f000 */
[----:B------:R-:W-:-:S05]  /*0740*/  LOP3.LUT R5, R0, 0xfffffffe, RZ, 0xc0, !PT ;  /* 0xfffffffe00057812 */ /* 0x000fca00078ec0ff */
[----:B------:R-:W-:Y:S02]  /*0750*/  IMAD.IADD R5, R2, 0x1, -R5 ;  /* 0x0000000102057824 */ /* 0x000fe400078e0a05 */
[----:B------:R-:W-:-:S04]  /*0760*/  UIADD3 UR4, -UR4, URZ, URZ ;  /* 0x0000003f04047290 */ /* 0x000fc8000fffe13f */
[----:B------:R-:W-:Y:S01]  /*0770*/  UIMAD UR8, UR8, UR4, UR13 ;  /* 0x00000004080872a4 */ /* 0x000fe2000f8e020d */
[----:B0-----:R-:W-:Y:S02]  /*0780*/  R2UR UR12, R4 ;  /* 0x00000000040c72ca */ /* 0x001fe400000e0000 */
[----:B------:R-:W-:Y:S01]  /*0790*/  UMOV UR4, 0x20 ;  /* 0x0000002000047882 */ /* 0x000fe20000000000 */
[----:B------:R-:W0:Y:S02]  /*07a0*/  LDC R4, c[0x0][0x140] ;  /* 0x00005000ff047b82 */ /* 0x000e240000000800 */
[----:B------:R-:W-:Y:S01]  /*07b0*/  ISETP.NE.AND P3, PT, R5, UR8, PT ;  /* 0x0000000805007c0c */ /* 0x000fe2000bf65270 */
[----:B------:R-:W-:Y:S01]  /*07c0*/  IMAD.SHL.U32 R5, R2, 0x4, RZ ;  /* 0x0000000402057824 */ /* 0x000fe200078e00ff */
[----:B------:R-:W-:-:S04]  /*07d0*/  @!UP0 UIADD3 UR4, -UR4, 0x100000, URZ ;  /* 0x0010000004048890 */ /* 0x000fc8000fffe13f */
[----:B------:R-:W-:Y:S02]  /*07e0*/  @!UP0 USHF.L.U32 UR5, UR4, 0xb, URZ ;  /* 0x0000000b04058899 */ /* 0x000fe4000800063f */
[----:B------:R-:W-:Y:S02]  /*07f0*/  @!UP0 USHF.L.U32 UR4, UR4, 0x1, URZ ;  /* 0x0000000104048899 */ /* 0x000fe4000800063f */
[----:B-1----:R-:W-:Y:S01]  /*0800*/  @!UP0 ULEA UR6, UR7, UR6, 0x18 ;  /* 0x0000000607068291 */ /* 0x002fe2000f8ec03f */
[----:B------:R-:W-:Y:S01]  /*0810*/  LOP3.LUT R9, R2, 0xc, R5, 0x78, !PT ;  /* 0x0000000c02097812 */ /* 0x000fe200078e7805 */
[----:B------:R-:W-:Y:S01]  /*0820*/  VOTEU.ALL UP0, P0 ;  /* 0x00000000003f7886 */ /* 0x000fe20000000000 */
[----:B------:R-:W-:Y:S01]  /*0830*/  LOP3.LUT P0, RZ, R3, 0x7, RZ, 0xc0, !PT ;  /* 0x0000000703ff7812 */ /* 0x000fe2000780c0ff */
[----:B------:R-:W-:Y:S02]  /*0840*/  UIADD3 UR12, -UR12, URZ, URZ ;  /* 0x0000003f0c0c7290 */ /* 0x000fe4000fffe13f */
[----:B------:R1:W-:Y:S01]  /*0850*/  STL [R1+0x100], R9 ;  /* 0x0001000901007387 */ /* 0x0003e20000100800 */
[----:B------:R-:W-:-:S02]  /*0860*/  ISETP.LT.U32.AND P0, PT, R9, 0x2, !P0 ;  /* 0x000000020900780c */ /* 0x000fc40004701070 */
[----:B------:R-:W-:Y:S01]  /*0870*/  @P3 LEA.HI R0, R9, R9, RZ, 0x1 ;  /* 0x0000000909003211 */ /* 0x000fe200078f08ff */
[----:B------:R-:W2:Y:S02]  /*0880*/  FENCE.VIEW.ASYNC.S ;  /* 0x00000000000073c6 */ /* 0x000ea40000000000 */
[----:B--2---:R-:W2:Y:S01]  /*0890*/  @!UP0 SYNCS.EXCH.64 URZ, [UR6+0xc0], UR4 ;  /* 0x0000c004063f85b2 */ /* 0x004ea20008000100 */
[----:B------:R-:W-:Y:S02]  /*08a0*/  @P3 SHF.R.S32.HI R0, RZ, 0x1, R0 ;  /* 0x00000001ff003819 */ /* 0x000fe40000011400 */
[----:B0-----:R-:W-:Y:S01]  /*08b0*/  ISETP.EQ.U32.AND P2, PT, R4, 0x1, PT ;  /* 0x000000010400780c */ /* 0x001fe20003f42070 */
[----:B------:R0:W1:Y:S01]  /*08c0*/  @!UP1 SYNCS.EXCH.64 URZ, [UR6+0xc8], UR4 ;  /* 0x0000c804063f95b2 */ /* 0x0000620008000100 */
[----:B------:R-:W-:Y:S01]  /*08d0*/  NOP ;  /* 0x0000000000007918 */ /* 0x000fe20000000000 */
[----:B0-----:R-:W-:-:S06]  /*08e0*/  UIMAD UR4, UR11, UR12, UR10 ;  /* 0x0000000c0b0472a4 */ /* 0x001fcc000f8e020a */
[----:B------:R-:W-:Y:S02]  /*08f0*/  @P3 ISETP.NE.AND P4, PT, R0, UR4, PT ;  /* 0x0000000400003c0c */ /* 0x000fe4000bf85270 */
[----:B------:R-:W-:Y:S02]  /*0900*/  SEL R0, RZ, 0x1, !P0 ;  /* 0x00000001ff007807 */ /* 0x000fe40004000000 */
[----:B------:R-:W-:-:S04]  /*0910*/  @P3 SEL R17, RZ, 0x1, P4 ;  /* 0x00000001ff113807 */ /* 0x000fc80002000000 */
[----:B------:R-:W-:Y:S01]  /*0920*/  LOP3.LUT R17, R17, R0, RZ, 0xc0, !PT ;  /* 0x0000000011117212 */ /* 0x000fe200078ec0ff */
[----:B--2---:R-:W-:Y:S06]  /*0930*/  @!P2 BRA `(.L_x_4) ;  /* 0x000000000008a947 */ /* 0x004fec0003800000 */
[----:B-1-34-:R-:W-:Y:S01]  /*0940*/  UCGABAR_ARV ;  /* 0x00000000000079c7 */ /* 0x01afe20008000000 */
[----:B------:R-:W-:Y:S05]  /*0950*/  BRA `(.L_x_5) ;  /* 0x0000000000047947 */ /* 0x000fea0003800000 */
.L_x_4:
[----:B-1-34-:R-:W-:Y:S01]  /*0960*/  NOP ;  /* 0x0000000000007918 */ /* 0x01afe20000000000 */
.L_x_5:
[----:B------:R-:W-:Y:S01]  /*0970*/  ULDC UR4, c[0x0][0x65c] ;  /* 0x0001970000047ab9 */ /* 0x000fe20000000800 */
[----:B------:R-:W-:Y:S01]  /*0980*/  UMOV UR5, URZ ;  /* 0x0000003f00057c82 */ /* 0x000fe20008000000 */
[----:B------:R-:W-:-:S03]  /*0990*/  UISETP.NE.AND UP0, UPT, UR4, 0x1, UPT ;  /* 0x000000010400788c */ /* 0x000fc6000bf05270 */
[----:B------:R-:W-:Y:S01]  /*09a0*/  UMOV UR4, UR13 ;  /* 0x0000000d00047c82 */ /* 0x000fe20008000000 */
[----:B------:R-:W-:Y:S02]  /*09b0*/  UP2UR UR46, UPR, URZ, 0x1 ;  /* 0x000000013f2e7883 */ /* 0x000fe40008000000 */
[----:B------:R-:W-:Y:S02]  /*09c0*/  PLOP3.LUT P0, PT, PT, PT, UP0, 0x80, 0x0 ;  /* 0x000000000000781c */ /* 0x000fe40003f0f008 */
[----:B------:R-:W-:Y:S02]  /*09d0*/  PLOP3.LUT P3, PT, PT, PT, UP0, 0x80, 0x0 ;  /* 0x000000000000781c */ /* 0x000fe40003f6f008 */
[----:B------:R-:W-:Y:S01]  /*09e0*/  PLOP3.LUT P5, PT, PT, PT, UP0, 0x80, 0x0 ;  /* 0x000000000000781c */ /* 0x000fe20003faf008 */
[----:B------:R-:W-:Y:S01]  /*09f0*/  @UP0 ULDC UR14, c[0x0][0x10] ;  /* 0x00000400000e0ab9 */ /* 0x000fe20000000800 */
[----:B------:R-:W-:Y:S01]  /*0a00*/  @UP0 UMOV UR6, UR10 ;  /* 0x0000000a00060c82 */ /* 0x000fe20008000000 */
[----:B------:R-:W-:Y:S01]  /*0a10*/  @UP0 UMOV UR7, URZ ;  /* 0x0000003f00070c82 */ /* 0x000fe20008000000 */
[----:B------:R-:W-:Y:S01]  /*0a20*/  PLOP3.LUT P4, PT, PT, PT, UP0, 0x80, 0x0 ;  /* 0x000000000000781c */ /* 0x000fe20003f8f008 */
[----:B------:R-:W-:-:S03]  /*0a30*/  @UP0 UIMAD.WIDE.U32 UR14, UR13, UR14, UR6 ;  /* 0x0000000e0d0e02a5 */ /* 0x000fc6000f8e0006 */
[----:B------:R-:W-:Y:S01]  /*0a40*/  @!UP0 ULDC UR7, c[0x0][0xc] ;  /* 0x0000030000078ab9 */ /* 0x000fe20000000800 */
[----:B------:R-:W-:Y:S01]  /*0a50*/  @UP0 UMOV UR6, URZ ;  /* 0x0000003f00060c82 */ /* 0x000fe20008000000 */
[----:B------:R-:W-:Y:S01]  /*0a60*/  @!UP0 UIMAD.WIDE.U32 UR4, UR10, UR7, UR4 ;  /* 0x000000070a0482a5 */ /* 0x000fe2000f8e0004 */
[----:B------:R-:W-:Y:S01]  /*0a70*/  IMAD.U32 R2, RZ, RZ, UR14 ;  /* 0x0000000eff027e24 */ /* 0x000fe2000f8e00ff */
[----:B------:R-:W-:Y:S02]  /*0a80*/  @UP0 UIADD3 UR6, UR15, UR6, URZ ;  /* 0x000000060f060290 */ /* 0x000fe4000fffe03f */
[----:B------:R-:W-:Y:S02]  /*0a90*/  IMAD.U32 R3, RZ, RZ, UR15 ;  /* 0x0000000fff037e24 */ /* 0x000fe4000f8e00ff */
[----:B------:R-:W-:Y:S02]  /*0aa0*/  @P0 IMAD.MOV.U32 R7, RZ, RZ, R2 ;  /* 0x000000ffff070224 */ /* 0x000fe400078e0002 */
[----:B------:R-:W-:-:S02]  /*0ab0*/  IMAD.U32 R5, RZ, RZ, UR5 ;  /* 0x00000005ff057e24 */ /* 0x000fc4000f8e00ff */
[----:B------:R-:W-:Y:S02]  /*0ac0*/  IMAD.U32 R2, RZ, RZ, UR4 ;  /* 0x00000004ff027e24 */ /* 0x000fe4000f8e00ff */
[----:B------:R-:W-:Y:S02]  /*0ad0*/  @P3 IMAD.U32 R6, RZ, RZ, UR6 ;  /* 0x00000006ff063e24 */ /* 0x000fe4000f8e00ff */
[----:B------:R-:W-:Y:S02]  /*0ae0*/  @!P5 IMAD.MOV.U32 R6, RZ, RZ, R5 ;  /* 0x000000ffff06d224 */ /* 0x000fe400078e0005 */
[----:B------:R-:W-:Y:S02]  /*0af0*/  @!P4 IMAD.MOV.U32 R7, RZ, RZ, R2 ;  /* 0x000000ffff07c224 */ /* 0x000fe400078e0002 */
[----:B------:R-:W-:Y:S01]  /*0b00*/  IMAD.U32 R3, RZ, RZ, UR5 ;  /* 0x00000005ff037e24 */ /* 0x000fe2000f8e00ff */
[----:B------:R0:W-:Y:S01]  /*0b10*/  STL [R1+0x104], R6 ;  /* 0x0001040601007387 */ /* 0x0001e20000100800 */
[----:B------:R-:W-:-:S03]  /*0b20*/  IMAD.U32 R4, RZ, RZ, UR4 ;  /* 0x00000004ff047e24 */ /* 0x000fc6000f8e00ff */
[----:B------:R0:W-:Y:S01]  /*0b30*/  STL [R1+0x108], R7 ;  /* 0x0001080701007387 */ /* 0x0001e20000100800 */
[----:B------:R-:W-:Y:S05]  /*0b40*/  @!P2 BRA `(.L_x_6) ;  /* 0x00000000000ca947 */ /* 0x000fea0003800000 */
[----:B------:R-:W-:Y:S01]  /*0b50*/  UCGABAR_WAIT ;  /* 0x0000000000007dc7 */ /* 0x000fe20008000000 */
[----:B------:R-:W-:Y:S01]  /*0b60*/  CCTL.IVALL ;  /* 0x00000000ff00798f */ /* 0x000fe20002000000 */
[----:B------:R-:W-:Y:S05]  /*0b70*/  BRA `(.L_x_7) ;  /* 0x0000000000047947 */ /* 0x000fea0003800000 */
.L_x_6:
[----:B------:R-:W-:Y:S06]  /*0b80*/  BAR.SYNC.DEFER_BLOCKING 0x0 ;  /* 0x0000000000007b1d */ /* 0x000fec0000010000 */
.L_x_7:
[----:B------:R-:W-:Y:S05]  /*0b90*/  @!P1 BRA `(.L_x_8) ;  /* 0x0000012c00a49947 */ /* 0x000fea0003800000 */
[----:B------:R-:W-:-:S06]  /*0ba0*/  UISETP.GT.U32.AND UP0, UPT, UR16, 0x1, UPT ;  /* 0x000000011000788c */ /* 0x000fcc000bf04070 */
[----:B------:R-:W-:-:S13]  /*0bb0*/  PLOP3.LUT P0, PT, PT, PT, UP0, 0x80, 0x0 ;  /* 0x000000000000781c */ /* 0x000fda0003f0f008 */
[----:B------:R-:W-:Y:S05]  /*0bc0*/  @P0 EXIT ;  /* 0x000000000000094d */ /* 0x000fea0003800000 */
[----:B------:R-:W-:Y:S01]  /*0bd0*/  ULDC.64 UR4, c[0x0][0x650] ;  /* 0x0001940000047ab9 */ /* 0x000fe20000000a00 */
[----:B------:R-:W-:Y:S01]  /*0be0*/  UMOV UR41, 0xffffffff ;  /* 0xffffffff00297882 */ /* 0x000fe20000000000 */
[----:B------:R-:W-:Y:S01]  /*0bf0*/  ISETP.GE.U32.AND P0, PT, R7, UR4, PT ;  /* 0x0000000407007c0c */ /* 0x000fe2000bf06070 */
[----:B------:R-:W-:Y:S01]  /*0c00*/  UMOV UR42, 0xffffffff ;  /* 0xffffffff002a7882 */ /* 0x000fe20000000000 */
[----:B------:R-:W-:Y:S01]  /*0c10*/  UMOV UR43, 0xffffffff ;  /* 0xffffffff002b7882 */ /* 0x000fe20000000000 */
[----:B------:R-:W-:Y:S02]  /*0c20*/  PRMT R0, RZ, 0x7610, R0 ;  /* 0x00007610ff007816 */ /* 0x000fe40000000000 */
[----:B------:R-:W-:-:S13]  /*0c30*/  ISETP.GE.U32.AND.EX P0, PT, R6, UR5, PT, P0 ;  /* 0x0000000506007c0c */ /* 0x000fda000bf06100 */
[----:B------:R-:W-:Y:S05]  /*0c40*/  @P0 BRA `(.L_x_9) ;  /* 0x0000000400480947 */ /* 0x000fea0003800000 */
[----:B------:R-:W-:Y:S01]  /*0c50*/  ULDC.64 UR16, c[0x0][0x628] ;  /* 0x00018a0000107ab9 */ /* 0x000fe20000000a00 */
[C---:B------:R-:W-:Y:S01]  /*0c60*/  R2UR UR19, R7.reuse ;  /* 0x00000000071372ca */ /* 0x040fe200000e0000 */
[----:B------:R-:W-:Y:S01]  /*0c70*/  ULDC UR18, c[0x0][0x630] ;  /* 0x00018c0000127ab9 */ /* 0x000fe20000000800 */
[----:B------:R-:W-:Y:S02]  /*0c80*/  ISETP.NE.U32.AND P0, PT, RZ, UR16, PT ;  /* 0x00000010ff007c0c */ /* 0x000fe4000bf05070 */
[----:B------:R-:W-:Y:S02]  /*0c90*/  R2UR UR4, R7 ;  /* 0x00000000070472ca */ /* 0x000fe400000e0000 */
[----:B------:R-:W-:Y:S02]  /*0ca0*/  ISETP.NE.AND.EX P0, PT, RZ, UR17, PT, P0 ;  /* 0x00000011ff007c0c */ /* 0x000fe4000bf05300 */
[----:B------:R-:W-:-:S11]  /*0cb0*/  R2UR UR5, R6 ;  /* 0x00000000060572ca */ /* 0x000fd600000e0000 */
[----:B------:R-:W-:Y:S05]  /*0cc0*/  @!P0 BRA `(.L_x_10) ;  /* 0x0000000000308947 */ /* 0x000fea0003800000 */
[----:B------:R-:W-:Y:S01]  /*0cd0*/  R2UR UR4, R7 ;  /* 0x00000000070472ca */ /* 0x000fe200000e0000 */
[----:B------:R-:W-:Y:S01]  /*0ce0*/  ULDC UR9, c[0x0][0x634] ;  /* 0x00018d0000097ab9 */ /* 0x000fe20000000800 */
[----:B------:R-:W-:-:S11]  /*0cf0*/  R2UR UR13, R6 ;  /* 0x00000000060d72ca */ /* 0x000fd600000e0000 */
[----:B------:R-:W-:-:S04]  /*0d00*/  UIADD3 UR9, UP0, UR4, UR9, URZ ;  /* 0x0000000904097290 */ /* 0x000fc8000ff1e03f */
[----:B------:R-:W-:-:S04]  /*0d10*/  UIADD3.X UR13, URZ, UR13, URZ, UP0, !UPT ;  /* 0x0000000d3f0d7290 */ /* 0x000fc800087fe43f */
[----:B------:R-:W-:-:S04]  /*0d20*/  UIMAD.WIDE.U32 UR4, UR13, UR16, URZ ;  /* 0x000000100d0472a5 */ /* 0x000fc8000f8e003f */
[----:B------:R-:W-:Y:S02]  /*0d30*/  UIMAD.WIDE.U32 UR6, UP0, UR9, UR17, UR4 ;  /* 0x00000011090672a5 */ /* 0x000fe4000f800004 */
[----:B------:R-:W-:Y:S02]  /*0d40*/  UIMAD.WIDE.U32 UR4, UR9, UR16, URZ ;  /* 0x00000010090472a5 */ /* 0x000fe4000f8e003f */
[----:B------:R-:W-:Y:S02]  /*0d50*/  UIADD3.X UR15, URZ, URZ, URZ, UP0, !UPT ;  /* 0x0000003f3f0f7290 */ /* 0x000fe400087fe43f */
[----:B------:R-:W-:Y:S01]  /*0d60*/  UIADD3 URZ, UP0, UR5, UR6, URZ ;  /* 0x00000006053f7290 */ /* 0x000fe2000ff1e03f */
[----:B------:R-:W-:-:S03]  /*0d70*/  UMOV UR14, UR7 ;  /* 0x00000007000e7c82 */ /* 0x000fc60008000000 */
[----:B------:R-:W-:-:S12]  /*0d80*/  UIMAD.WIDE.U32.X UR4, UR13, UR17, UR14, UP0 ;  /* 0x000000110d0472a5 */ /* 0x000fd800080e040e */
.L_x_10:
[----:B------:R-:W-:Y:S01]  /*0d90*/  USHF.R.U64 UR43, UR4, UR18, UR5 ;  /* 0x00000012042b7299 */ /* 0x000fe20008001205 */
[----:B------:R-:W-:Y:S01]  /*0da0*/  R2UR UR7, R6 ;  /* 0x00000000060772ca */ /* 0x000fe200000e0000 */
[----:B------:R-:W-:Y:S02]  /*0db0*/  USHF.R.U32.HI UR4, URZ, UR18, UR5 ;  /* 0x000000123f047299 */ /* 0x000fe40008011605 */
[----:B------:R-:W-:Y:S01]  /*0dc0*/  UIADD3 UR5, UP0, URZ, -UR43, URZ ;  /* 0x8000002b3f057290 */ /* 0x000fe2000ff1e03f */
[----:B------:R-:W-:Y:S01]  /*0dd0*/  ULDC.64 UR14, c[0x0][0x620] ;  /* 0x00018800000e7ab9 */ /* 0x000fe20000000a00 */
[----:B------:R-:W-:Y:S02]  /*0de0*/  UMOV UR6, UR19 ;  /* 0x0000001300067c82 */ /* 0x000fe40008000000 */
[----:B------:R-:W-:Y:S01]  /*0df0*/  UIADD3.X UR4, URZ, ~UR4, URZ, UP0, !UPT ;  /* 0x800000043f047290 */ /* 0x000fe200087fe43f */
[----:B------:R-:W-:Y:S01]  /*0e00*/  ULDC UR9, c[0x0][0x618] ;  /* 0x0001860000097ab9 */ /* 0x000fe20000000800 */
[----:B------:R-:W-:-:S02]  /*0e10*/  UIMAD UR12, UR11, UR12, UR10 ;  /* 0x0000000c0b0c72a4 */ /* 0x000fc4000f8e020a */
[----:B------:R-:W-:Y:S02]  /*0e20*/  UIMAD UR4, UR4, UR14, URZ ;  /* 0x0000000e040472a4 */ /* 0x000fe4000f8e023f */
[----:B------:R-:W-:Y:S02]  /*0e30*/  UIMAD.WIDE.U32 UR6, UR5, UR14, UR6 ;  /* 0x0000000e050672a5 */ /* 0x000fe4000f8e0006 */
[----:B------:R-:W-:Y:S01]  /*0e40*/  UIMAD UR4, UR5, UR15, UR4 ;  /* 0x0000000f050472a4 */ /* 0x000fe2000f8e0204 */
[----:B------:R-:W-:Y:S01]  /*0e50*/  ULDC UR10, c[0x0][0x608] ;  /* 0x00018200000a7ab9 */ /* 0x000fe20000000800 */
[----:B------:R-:W-:Y:S02]  /*0e60*/  ULDC UR18, c[0x0][0x658] ;  /* 0x0001960000127ab9 */ /* 0x000fe40000000800 */
[----:B------:R-:W-:Y:S01]  /*0e70*/  UIADD3 UR7, UR7, UR4, URZ ;  /* 0x0000000407077290 */ /* 0x000fe2000fffe03f */
[----:B------:R-:W-:Y:S02]  /*0e80*/  UMOV UR11, 0xffffffff ;  /* 0xffffffff000b7882 */ /* 0x000fe40000000000 */
[----:B------:R-:W-:Y:S01]  /*0e90*/  ULDC.64 UR4, c[0x0][0x640] ;  /* 0x0001900000047ab9 */ /* 0x000fe20000000a00 */
[----:B------:R-:W-:Y:S01]  /*0ea0*/  USHF.R.U64 UR16, UR6, UR9, UR7 ;  /* 0x0000000906107299 */ /* 0x000fe20008001207 */
[----:B------:R-:W-:Y:S01]  /*0eb0*/  ISETP.NE.U32.AND P0, PT, RZ, UR4, PT ;  /* 0x00000004ff007c0c */ /* 0x000fe2000bf05070 */
[----:B------:R-:W-:-:S02]  /*0ec0*/  USHF.R.U32.HI UR7, URZ, UR9, UR7 ;  /* 0x000000093f077299 */ /* 0x000fc40008011607 */
[----:B------:R-:W-:Y:S01]  /*0ed0*/  USHF.L.U32 UR6, UR11, UR18, URZ ;  /* 0x000000120b067299 */ /* 0x000fe2000800063f */
[----:B------:R-:W-:Y:S01]  /*0ee0*/  ISETP.NE.AND.EX P0, PT, RZ, UR5, PT, P0 ;  /* 0x00000005ff007c0c */ /* 0x000fe2000bf05300 */
[----:B------:R-:W-:Y:S02]  /*0ef0*/  USHF.R.U64 UR22, UR16, UR10, UR7 ;  /* 0x0000000a10167299 */ /* 0x000fe40008001207 */
[----:B------:R-:W-:Y:S02]  /*0f00*/  USHF.R.U32.HI UR7, URZ, UR10, UR7 ;  /* 0x0000000a3f077299 */ /* 0x000fe40008011607 */
[----:B------:R-:W-:Y:S02]  /*0f10*/  UISETP.NE.AND UP1, UPT, UR46, URZ, UPT ;  /* 0x0000003f2e00728c */ /* 0x000fe4000bf25270 */
[----:B------:R-:W-:Y:S01]  /*0f20*/  USHF.R.U64 UR23, UR22, UR18, UR7 ;  /* 0x0000001216177299 */ /* 0x000fe20008001207 */
[----:B------:R-:W-:Y:S01]  /*0f30*/  ULDC UR17, c[0x0][0x600] ;  /* 0x0001800000117ab9 */ /* 0x000fe20000000800 */
[----:B------:R-:W-:-:S02]  /*0f40*/  ULOP3.LUT UR13, URZ, UR6, URZ, 0x33, !UPT ;  /* 0x000000063f0d7292 */ /* 0x000fc4000f8e333f */
[----:B------:R-:W-:Y:S02]  /*0f50*/  UIADD3 UR15, UR17, -0x1, URZ ;  /* 0xffffffff110f7890 */ /* 0x000fe4000fffe03f */
[----:B------:R-:W-:Y:S02]  /*0f60*/  USEL UR12, UR8, UR12, !UP1 ;  /* 0x0000000c080c7287 */ /* 0x000fe4000c800000 */
[----:B------:R-:W-:Y:S01]  /*0f70*/  USHF.R.U32.HI UR7, URZ, UR18, UR7 ;  /* 0x000000123f077299 */ /* 0x000fe20008011607 */
[----:B------:R-:W-:Y:S01]  /*0f80*/  ULDC UR19, c[0x0][0x648] ;  /* 0x0001920000137ab9 */ /* 0x000fe20000000800 */
[----:B------:R-:W-:Y:S01]  /*0f90*/  ULDC UR20, c[0x0][0x638] ;  /* 0x00018e0000147ab9 */ /* 0x000fe20000000800 */
[----:B------:R-:W-:Y:S01]  /*0fa0*/  UMOV UR21, 0x1 ;  /* 0x0000000100157882 */ /* 0x000fe20000000000 */
[----:B------:R-:W-:Y:S01]  /*0fb0*/  UMOV UR6, UR23 ;  /* 0x0000001700067c82 */ /* 0x000fe20008000000 */
[----:B------:R-:W-:Y:S07]  /*0fc0*/  @!P0 BRA `(.L_x_11) ;  /* 0x0000000000308947 */ /* 0x000fee0003800000 */
[----:B------:R-:W-:Y:S02]  /*0fd0*/  ULDC UR10, c[0x0][0x64c] ;  /* 0x00019300000a7ab9 */ /* 0x000fe40000000800 */
        /* <DEDUP_REMOVED lines=8> */
[----:B------:R-:W-:-:S07]  /*1060*/  UIMAD.WIDE.U32.X UR4, UR14, UR5, UR10, UP0 ;  /* 0x000000050e0472a5 */ /* 0x000fce00080e040a */
[----:B------:R-:W-:Y:S01]  /*1070*/  UMOV UR6, UR4 ;  /* 0x0000000400067c82 */ /* 0x000fe20008000000 */
[----:B------:R-:W-:-:S05]  /*1080*/  UMOV UR7, UR5 ;  /* 0x0000000500077c82 */ /* 0x000fca0008000000 */
.L_x_11:
[----:B------:R-:W-:Y:S01]  /*1090*/  USHF.R.U64 UR5, UR6, UR19, UR7 ;  /* 0x0000001306057299 */ /* 0x000fe20008001207 */
[----:B------:R-:W-:Y:S01]  /*10a0*/  IMAD.MOV.U32 R0, RZ, RZ, 0x1 ;  /* 0x00000001ff007424 */ /* 0x000fe200078e00ff */
[----:B------:R-:W-:Y:S02]  /*10b0*/  USHF.L.U32 UR4, UR21, UR18, URZ ;  /* 0x0000001215047299 */ /* 0x000fe4000800063f */
[----:B------:R-:W-:Y:S02]  /*10c0*/  ULOP3.LUT UR13, UR22, UR13, URZ, 0xc0, !UPT ;  /* 0x0000000d160d7292 */ /* 0x000fe4000f8ec03f */
[----:B------:R-:W-:Y:S02]  /*10d0*/  UIADD3 UR6, -UR5, URZ, URZ ;  /* 0x0000003f05067290 */ /* 0x000fe4000fffe13f */
[----:B------:R-:W-:Y:S02]  /*10e0*/  UIMAD UR13, UR4, UR5, UR13 ;  /* 0x00000005040d72a4 */ /* 0x000fe4000f8e020d */
[----:B------:R-:W-:-:S02]  /*10f0*/  ULOP3.LUT UR15, UR16, UR15, URZ, 0xc0, !UPT ;  /* 0x0000000f100f7292 */ /* 0x000fc4000f8ec03f */
[----:B------:R-:W-:Y:S01]  /*1100*/  UIMAD UR4, UR6, UR20, UR23 ;  /* 0x00000014060472a4 */ /* 0x000fe2000f8e0217 */
[----:B------:R-:W-:Y:S01]  /*1110*/  ULDC UR5, c[0x0][0x610] ;  /* 0x0001840000057ab9 */ /* 0x000fe20000000800 */
[----:B------:R-:W-:Y:S02]  /*1120*/  UISETP.NE.AND UP0, UPT, UR46, URZ, UPT ;  /* 0x0000003f2e00728c */ /* 0x000fe4000bf05270 */
[----:B------:R-:W-:Y:S02]  /*1130*/  UIMAD UR12, UR13, UR5, UR12 ;  /* 0x000000050d0c72a4 */ /* 0x000fe4000f8e020c */
[----:B------:R-:W-:-:S04]  /*1140*/  UIMAD UR4, UR4, UR17, UR15 ;  /* 0x00000011040472a4 */ /* 0x000fc8000f8e020f */
[----:B------:R-:W-:Y:S02]  /*1150*/  USEL UR42, UR4, UR12, !UP0 ;  /* 0x0000000c042a7287 */ /* 0x000fe4000c000000 */
[----:B------:R-:W-:-:S12]  /*1160*/  USEL UR41, UR12, UR4, !UP0 ;  /* 0x000000040c297287 */ /* 0x000fd8000c000000 */
.L_x_9:
[----:B------:R-:W-:-:S08]  /*1170*/  NOP ;  /* 0x0000000000007918 */ /* 0x000fd00000000000 */
[----:B------:R-:W1:Y:S02]  /*1180*/  USETMAXREG.TRY_ALLOC.CTAPOOL UP0, 0xf0 ;  /* 0x000000f0000079c8 */ /* 0x000e640008000600 */
[----:B-1----:R-:W-:-:S13]  /*1190*/  PLOP3.LUT P0, PT, PT, PT, UP0, 0x80, 0x0 ;  /* 0x000000000000781c */ /* 0x002fda0003f0f008 */
[----:B------:R-:W-:Y:S05]  /*11a0*/  @!P0 BRA `(.L_x_9) ;  /* 0xfffffffc00f08947 */ /* 0x000fea000383ffff */
[----:B------:R-:W-:Y:S01]  /*11b0*/  ULDC.64 UR4, c[0x0][0x598] ;  /* 0x0001660000047ab9 */ /* 0x000fe20000000a00 */
[----:B------:R-:W-:Y:S01]  /*11c0*/  ULDC.64 UR36, c[0x0][0x208] ;  /* 0x0000820000247ab9 */ /* 0x000fe20000000a00 */
[----:B------:R-:W-:-:S04]  /*11d0*/  ISETP.NE.U32.AND P0, PT, RZ, UR4, PT ;  /* 0x00000004ff007c0c */ /* 0x000fc8000bf05070 */
[----:B------:R-:W-:-:S13]  /*11e0*/  ISETP.NE.AND.EX P0, PT, RZ, UR5, PT, P0 ;  /* 0x00000005ff007c0c */ /* 0x000fda000bf05300 */
[----:B------:R-:W-:Y:S05]  /*11f0*/  @!P0 BRA `(.L_x_12) ;  /* 0x00000000001c8947 */ /* 0x000fea0003800000 */
[----:B------:R-:W1:Y:S02]  /*1200*/  LDC.64 R2, c[0x0][0x598] ;  /* 0x00016600ff027b82 */ /* 0x000e640000000a00 */
[----:B-1----:R-:W2:Y:S02]  /*1210*/  LDG.E.64 R2, desc[UR36][R2.64] ;  /* 0x0000002402027981 */ /* 0x002ea4000c1e1b00 */
[----:B--2---:R-:W-:-:S04]  /*1220*/  ISETP.NE.U32.AND P0, PT, R2, RZ, PT ;  /* 0x000000ff0200720c */ /* 0x004fc80003f05070 */
[----:B------:R-:W-:-:S13]  /*1230*/  ISETP.NE.AND.EX P0, PT, R3, RZ, PT, P0 ;  /* 0x000000ff0300720c */ /* 0x000fda0003f05300 */
[----:B------:R-:W-:Y:S05]  /*1240*/  @!P0 BRA `(.L_x_12) ;  /* 0x0000000000088947 */ /* 0x000fea0003800000 */
[----:B------:R1:W5:Y:S01]  /*1250*/  LD.E R2, desc[UR36][R2.64] ;  /* 0x0000002402027980 */ /* 0x000362000c101900 */
[----:B------:R-:W-:Y:S05]  /*1260*/  BRA `(.L_x_13) ;  /* 0x0000000000247947 */ /* 0x000fea0003800000 */
.L_x_12:
[----:B------:R-:W-:Y:S02]  /*1270*/  ULDC.64 UR4, c[0x0][0x588] ;  /* 0x0001620000047ab9 */ /* 0x000fe40000000a00 */
[----:B------:R-:W-:-:S04]  /*1280*/  ISETP.NE.U32.AND P0, PT, RZ, UR4, PT ;  /* 0x00000004ff007c0c */ /* 0x000fc8000bf05070 */
[----:B------:R-:W-:-:S13]  /*1290*/  ISETP.NE.AND.EX P0, PT, RZ, UR5, PT, P0 ;  /* 0x00000005ff007c0c */ /* 0x000fda000bf05300 */
[----:B------:R-:W-:Y:S05]  /*12a0*/  @!P0 BRA `(.L_x_14) ;  /* 0x00000000000c8947 */ /* 0x000fea0003800000 */
[----:B------:R-:W1:Y:S02]  /*12b0*/  LDC.64 R2, c[0x0][0x588] ;  /* 0x00016200ff027b82 */ /* 0x000e640000000a00 */
[----:B-1----:R2:W5:Y:S01]  /*12c0*/  LDG.E R2, desc[UR36][R2.64] ;  /* 0x0000002402027981 */ /* 0x002562000c1e1900 */
[----:B------:R-:W-:Y:S05]  /*12d0*/  BRA `(.L_x_13) ;  /* 0x0000000000087947 */ /* 0x000fea0003800000 */
.L_x_14:
[----:B------:R-:W-:Y:S02]  /*12e0*/  ULDC UR4, c[0x0][0x580] ;  /* 0x0001600000047ab9 */ /* 0x000fe40000000800 */
[----:B------:R-:W-:-:S07]  /*12f0*/  IMAD.U32 R2, RZ, RZ, UR4 ;  /* 0x00000004ff027e24 */ /* 0x000fce000f8e00ff */
.L_x_13:
[----:B------:R-:W-:Y:S02]  /*1300*/  ULDC.64 UR4, c[0x0][0x5a0] ;  /* 0x0001680000047ab9 */ /* 0x000fe40000000a00 */
[----:B------:R-:W-:-:S04]  /*1310*/  ISETP.NE.U32.AND P0, PT, RZ, UR4, PT ;  /* 0x00000004ff007c0c */ /* 0x000fc8000bf05070 */
[----:B------:R-:W-:-:S13]  /*1320*/  ISETP.NE.AND.EX P0, PT, RZ, UR5, PT, P0 ;  /* 0x00000005ff007c0c */ /* 0x000fda000bf05300 */
[----:B------:R-:W-:Y:S05]  /*1330*/  @!P0 BRA `(.L_x_15) ;  /* 0x00000000001c8947 */ /* 0x000fea0003800000 */
[----:B------:R-:W3:Y:S02]  /*1340*/  LDC.64 R4, c[0x0][0x5a0] ;  /* 0x00016800ff047b82 */ /* 0x000ee40000000a00 */
[----:B---3--:R-:W3:Y:S02]  /*1350*/  LDG.E.64 R4, desc[UR36][R4.64] ;  /* 0x0000002404047981 */ /* 0x008ee4000c1e1b00 */
[----:B---3--:R-:W-:-:S04]  /*1360*/  ISETP.NE.U32.AND P0, PT, R4, RZ, PT ;  /* 0x000000ff0400720c */ /* 0x008fc80003f05070 */
[----:B------:R-:W-:-:S13]  /*1370*/  ISETP.NE.AND.EX P0, PT, R5, RZ, PT, P0 ;  /* 0x000000ff0500720c */ /* 0x000fda0003f05300 */
[----:B------:R-:W-:Y:S05]  /*1380*/  @!P0 BRA `(.L_x_15) ;  /* 0x0000000000088947 */ /* 0x000fea0003800000 */
[----:B------:R3:W5:Y:S01]  /*1390*/  LD.E R16, desc[UR36][R4.64] ;  /* 0x0000002404107980 */ /* 0x000762000c101900 */
[----:B------:R-:W-:Y:S05]  /*13a0*/  BRA `(.L_x_16) ;  /* 0x0000000000247947 */ /* 0x000fea0003800000 */
.L_x_15:
[----:B------:R-:W-:Y:S02]  /*13b0*/  ULDC.64 UR4, c[0x0][0x590] ;  /* 0x0001640000047ab9 */ /* 0x000fe40000000a00 */
[----:B------:R-:W-:-:S04]  /*13c0*/  ISETP.NE.U32.AND P0, PT, RZ, UR4, PT ;  /* 0x00000004ff007c0c */ /* 0x000fc8000bf05070 */
[----:B------:R-:W-:-:S13]  /*13d0*/  ISETP.NE.AND.EX P0, PT, RZ, UR5, PT, P0 ;  /* 0x00000005ff007c0c */ /* 0x000fda000bf05300 */
[----:B------:R-:W-:Y:S05]  /*13e0*/  @!P0 BRA `(.L_x_17) ;  /* 0x00000000000c8947 */ /* 0x000fea0003800000 */
[----:B------:R-:W3:Y:S02]  /*13f0*/  LDC.64 R4, c[0x0][0x590] ;  /* 0x00016400ff047b82 */ /* 0x000ee40000000a00 */
[----:B---3--:R4:W5:Y:S01]  /*1400*/  LDG.E R16, desc[UR36][R4.64] ;  /* 0x0000002404107981 */ /* 0x008962000c1e1900 */
[----:B------:R-:W-:Y:S05]  /*1410*/  BRA `(.L_x_16) ;  /* 0x0000000000087947 */ /* 0x000fea0003800000 */
.L_x_17:
[----:B------:R-:W-:Y:S02]  /*1420*/  ULDC UR4, c[0x0][0x584] ;  /* 0x0001610000047ab9 */ /* 0x000fe40000000800 */
[----:B------:R-:W-:-:S07]  /*1430*/  IMAD.U32 R16, RZ, RZ, UR4 ;  /* 0x00000004ff107e24 */ /* 0x000fce000f8e00ff */
.L_x_16:
[----:B------:R-:W-:-:S13]  /*1440*/  LOP3.LUT P0, RZ, R0, 0xff, RZ, 0xc0, !PT ;  /* 0x000000ff00ff7812 */ /* 0x000fda000780c0ff */
[----:B------:R-:W-:Y:S05]  /*1450*/  @!P0 EXIT ;  /* 0x000000000000894d */ /* 0x000fea0003800000 */
[----:B------:R-:W-:Y:S01]  /*1460*/  ULDC UR4, c[0x0][0x28c] ;  /* 0x0000a30000047ab9 */ /* 0x000fe20000000800 */
[----:B------:R-:W-:Y:S01]  /*1470*/  UMOV UR38, URZ ;  /* 0x0000003f00267c82 */ /* 0x000fe20008000000 */
[----:B------:R-:W-:Y:S01]  /*1480*/  UIADD3 UR4, UR4, 0xf, URZ ;  /* 0x0000000f04047890 */ /* 0x000fe2000fffe03f */
[----:B------:R-:W-:-:S03]  /*1490*/  UMOV UR39, URZ ;  /* 0x0000003f00277c82 */ /* 0x000fc60008000000 */
[----:B------:R-:W-:-:S04]  /*14a0*/  USHF.R.S32.HI UR5, URZ, 0x1f, UR4 ;  /* 0x0000001f3f057899 */ /* 0x000fc80008011404 */
[----:B------:R-:W-:-:S04]  /*14b0*/  ULEA.HI UR5, UR5, UR4, URZ, 0x4 ;  /* 0x0000000405057291 */ /* 0x000fc8000f8f203f */
[----:B------:R-:W-:-:S12]  /*14c0*/  USHF.R.S32.HI UR44, URZ, 0x4, UR5 ;  /* 0x000000043f2c7899 */ /* 0x000fd80008011405 */
.L_x_541:
[----:B------:R-:W0:Y:S01]  /*14d0*/  S2R R0, SR_TID.X ;  /* 0x0000000000007919 */ /* 0x000e220000002100 */
[----:B------:R-:W1:Y:S01]  /*14e0*/  S2UR UR6, SR_CgaCtaId ;  /* 0x00000000000679c3 */ /* 0x000e620000008800 */
[----:B------:R-:W-:Y:S02]  /*14f0*/  UMOV UR45, 0x400 ;  /* 0x00000400002d7882 */ /* 0x000fe40000000000 */
[----:B-1----:R-:W-:Y:S01]  /*1500*/  ULEA UR45, UR6, UR45, 0x18 ;  /* 0x0000002d062d7291 */ /* 0x002fe2000f8ec03f */
[----:B0-----:R-:W-:-:S04]  /*1510*/  LOP3.LUT R0, R0, 0x80, RZ, 0xc0, !PT ;  /* 0x0000008000007812 */ /* 0x001fc800078ec0ff */
[----:B------:R-:W-:-:S06]  /*1520*/  SHF.R.U32.HI R0, RZ, 0x7, R0 ;  /* 0x00000007ff007819 */ /* 0x000fcc0000011600 */
[----:B------:R-:W0:Y:S02]  /*1530*/  SHFL.IDX PT, R0, R0, RZ, 0x1f ;  /* 0x00001fff00007589 */ /* 0x000e2400000e0000 */
[----:B0-----:R-:W-:-:S13]  /*1540*/  R2UR UR4, R0 ;  /* 0x00000000000472ca */ /* 0x001fda00000e0000 */
[----:B------:R-:W-:-:S04]  /*1550*/  ULEA.HI UR5, UR4, UR4, URZ, 0x1 ;  /* 0x0000000404057291 */ /* 0x000fc8000f8f083f */
[----:B------:R-:W-:-:S04]  /*1560*/  ULOP3.LUT UR5, UR5, 0x1ffffe, URZ, 0xc0, !UPT ;  /* 0x001ffffe05057892 */ /* 0x000fc8000f8ec03f */
[----:B------:R-:W-:-:S03]  /*1570*/  UIADD3 UR5, UR4, -UR5, URZ ;  /* 0x8000000504057290 */ /* 0x000fc6000fffe03f */
[----:B------:R-:W-:Y:S01]  /*1580*/  ULDC UR4, c[0x0][0x28c] ;  /* 0x0000a30000047ab9 */ /* 0x000fe20000000800 */
[----:B------:R-:W-:Y:S01]  /*1590*/  ULEA UR5, UR5, UR45, 0xb ;  /* 0x0000002d05057291 */ /* 0x000fe2000f8e583f */
[----:B------:R-:W-:-:S03]  /*15a0*/  ISETP.LT.AND P0, PT, RZ, UR4, PT ;  /* 0x00000004ff007c0c */ /* 0x000fc6000bf01270 */
[----:B------:R-:W-:-:S04]  /*15b0*/  UIADD3 UR5, UR5, 0x180, URZ ;  /* 0x0000018005057890 */ /* 0x000fc8000fffe03f */
[----:B------:R-:W-:-:S04]  /*15c0*/  USHF.R.U32.HI UR5, URZ, 0x4, UR5 ;  /* 0x000000043f057899 */ /* 0x000fc80008011605 */
[----:B------:R-:W-:Y:S02]  /*15d0*/  ULOP3.LUT UR47, UR5, 0x3fff, URZ, 0xc0, !UPT ;  /* 0x00003fff052f7892 */ /* 0x000fe4000f8ec03f */
[----:B---3--:R-:W-:Y:S10]  /*15e0*/  @P0 BRA `(.L_x_18) ;  /* 0x0000000000400947 */ /* 0x008ff40003800000 */
[----:B------:R-:W-:Y:S01]  /*15f0*/  MOV R0, 0x0 ;  /* 0x0000000000007802 */ /* 0x000fe20000000f00 */
[----:B------:R-:W-:Y:S01]  /*1600*/  ULDC.64 UR4, c[0x4][0x68] ;  /* 0x01001a0000047ab9 */ /* 0x000fe20000000a00 */
[----:B------:R-:W-:Y:S01]  /*1610*/  ULDC.64 UR6, c[0x4][0x8] ;  /* 0x0100020000067ab9 */ /* 0x000fe20000000a00 */
[----:B---34-:R-:W-:Y:S01]  /*1620*/  IMAD.U32 R4, RZ, RZ, UR4 ;  /* 0x00000004ff047e24 */ /* 0x018fe2000f8e00ff */
[----:B------:R0:W1:Y:S01]  /*1630*/  LDC.64 R14, c[0x4][R0] ;  /* 0x01000000000e7b82 */ /* 0x0000620000000a00 */
[----:B------:R-:W-:Y:S01]  /*1640*/  IMAD.U32 R5, RZ, RZ, UR5 ;  /* 0x00000005ff057e24 */ /* 0x000fe2000f8e00ff */
[----:B------:R-:W-:Y:S01]  /*1650*/  ULDC.64 UR4, c[0x4][0x70] ;  /* 0x01001c0000047ab9 */ /* 0x000fe20000000a00 */
[----:B------:R-:W-:Y:S02]  /*1660*/  IMAD.U32 R10, RZ, RZ, UR6 ;  /* 0x00000006ff0a7e24 */ /* 0x000fe4000f8e00ff */
[----:B------:R-:W-:Y:S02]  /*1670*/  IMAD.U32 R6, RZ, RZ, UR4 ;  /* 0x00000004ff067e24 */ /* 0x000fe4000f8e00ff */
[----:B------:R-:W-:-:S02]  /*1680*/  IMAD.U32 R7, RZ, RZ, UR5 ;  /* 0x00000005ff077e24 */ /* 0x000fc4000f8e00ff */
[----:B------:R-:W-:Y:S02]  /*1690*/  IMAD.U32 R11, RZ, RZ, UR7 ;  /* 0x00000007ff0b7e24 */ /* 0x000fe4000f8e00ff */
[----:B------:R-:W-:Y:S02]  /*16a0*/  IMAD.MOV.U32 R8, RZ, RZ, 0x1e1 ;  /* 0x000001e1ff087424 */ /* 0x000fe400078e00ff */
[----:B------:R-:W-:Y:S02]  /*16b0*/  IMAD.MOV.U32 R12, RZ, RZ, 0x1 ;  /* 0x00000001ff0c7424 */ /* 0x000fe400078e00ff */
[----:B0-----:R-:W-:-:S07]  /*16c0*/  IMAD.MOV.U32 R13, RZ, RZ, RZ ;  /* 0x000000ffff0d7224 */ /* 0x001fce00078e00ff */
[----:B------:R-:W-:-:S07]  /*16d0*/  LEPC R20, `(.L_x_18) ;  /* 0x000000001014794e */ /* 0x000fce0000000000 */
[----:B-12--5:R-:W-:Y:S05]  /*16e0*/  CALL.ABS.NOINC R14 ;  /* 0x000000000e007343 */ /* 0x026fea0003c00000 */
.L_x_18:
[----:B------:R-:W-:-:S06]  /*16f0*/  ULOP3.LUT UR4, UR40, 0x1, URZ, 0xfc, !UPT ;  /* 0x0000000128047892 */ /* 0x000fcc000f8efc3f */
[----:B------:R-:W-:-:S05]  /*1700*/  IMAD.U32 R0, RZ, RZ, UR4 ;  /* 0x00000004ff007e24 */ /* 0x000fca000f8e00ff */
[----:B------:R-:W-:-:S13]  /*1710*/  ISETP.NE.AND P0, PT, R0, 0x3, PT ;  /* 0x000000030000780c */ /* 0x000fda0003f05270 */
[----:B------:R-:W-:Y:S05]  /*1720*/  @!P0 BRA `(.L_x_19) ;  /* 0x0000000000048947 */ /* 0x000fea0003800000 */
[----:B------:R-:W-:Y:S01]  /*1730*/  BPT.TRAP 0x1 ;  /* 0x000000040000795c */ /* 0x000fe20000300000 */
.L_x_19:
[----:B--2---:R-:W-:Y:S02]  /*1740*/  IMAD.U32 R3, RZ, RZ, UR39 ;  /* 0x00000027ff037e24 */ /* 0x004fe4000f8e00ff */
[----:B------:R-:W-:-:S03]  /*1750*/  IMAD.U32 R0, RZ, RZ, UR38 ;  /* 0x00000026ff007e24 */ /* 0x000fc6000f8e00ff */
[----:B------:R-:W-:Y:S02]  /*1760*/  LEA R3, R3, UR45, 0x3 ;  /* 0x0000002d03037c11 */ /* 0x000fe4000f8e18ff */
[----:B------:R-:W-:-:S04]  /*1770*/  SHF.L.U32 R0, R0, 0x1f, RZ ;  /* 0x0000001f00007819 */ /* 0x000fc800000006ff */
[----:B------:R0:W1:Y:S01]  /*1780*/  SYNCS.PHASECHK.TRANS64.TRYWAIT P1, [R3+URZ], R0 ;  /* 0x00000000030075a7 */ /* 0x000062000802017f */
[----:B------:R-:W-:Y:S05]  /*1790*/  @!P0 BRA `(.L_x_20) ;  /* 0x0000000000048947 */ /* 0x000fea0003800000 */
[----:B------:R-:W-:Y:S01]  /*17a0*/  BPT.TRAP 0x1 ;  /* 0x000000040000795c */ /* 0x000fe20000300000 */
.L_x_20:
[----:B-1----:R-:W-:Y:S05]  /*17b0*/  @P1 BRA `(.L_x_21) ;  /* 0x0000000000081947 */ /* 0x002fea0003800000 */
[----:B------:R-:W1:Y:S02]  /*17c0*/  SYNCS.PHASECHK.TRANS64.TRYWAIT P1, [R3+URZ], R0 ;  /* 0x00000000030075a7 */ /* 0x000e64000802017f */
[----:B-1----:R-:W-:Y:S05]  /*17d0*/  @!P1 BRA `(.L_x_22) ;  /* 0x0000013c00609947 */ /* 0x002fea0003800000 */
.L_x_21:
[----:B------:R-:W-:-:S04]  /*17e0*/  UISETP.LT.AND UP0, UPT, UR44, 0x1, UPT ;  /* 0x000000012c00788c */ /* 0x000fc8000bf01270 */
[----:B------:R-:W-:-:S06]  /*17f0*/  USEL UR4, UR44, 0x1, UP0 ;  /* 0x000000012c047887 */ /* 0x000fcc0008000000 */
[----:B------:R-:W-:Y:S01]  /*1800*/  IMAD.U32 R6, RZ, RZ, UR4 ;  /* 0x00000004ff067e24 */ /* 0x000fe2000f8e00ff */
[----:B------:R-:W-:Y:S05]  /*1810*/  WARPSYNC.ALL ;  /* 0x0000000000007948 */ /* 0x000fea0003800000 */
[----:B------:R-:W-:-:S04]  /*1820*/  IADD3 R6, -R6, UR44, RZ ;  /* 0x0000002c06067c10 */ /* 0x000fc8000fffe1ff */
[----:B------:R-:W-:Y:S01]  /*1830*/  ISETP.GE.AND P1, PT, R6, 0x1, PT ;  /* 0x000000010600780c */ /* 0x000fe20003f26270 */
[----:B------:R-:W-:Y:S01]  /*1840*/  UIADD3 UR4, UR45, 0x2c180, URZ ;  /* 0x0002c1802d047890 */ /* 0x000fe2000fffe03f */
[----:B------:R-:W-:Y:S01]  /*1850*/  WARPGROUP.ARRIVE ;  /* 0x00000000000079c5 */ /* 0x000fe20000000000 */
[----:B------:R-:W-:Y:S02]  /*1860*/  ULOP3.LUT UR8, UR47, 0x10000, URZ, 0xfc, !UPT ;  /* 0x000100002f087892 */ /* 0x000fe4000f8efc3f */
[----:B------:R-:W-:Y:S02]  /*1870*/  USHF.R.U32.HI UR4, URZ, 0x4, UR4 ;  /* 0x000000043f047899 */ /* 0x000fe40008011604 */
[----:B------:R-:W-:Y:S02]  /*1880*/  ULEA UR10, UR39, UR8, 0xa ;  /* 0x00000008270a7291 */ /* 0x000fe4000f8e503f */
[----:B------:R-:W-:Y:S01]  /*1890*/  ULOP3.LUT UR4, UR4, 0x3fff, URZ, 0xc0, !UPT ;  /* 0x00003fff04047892 */ /* 0x000fe2000f8ec03f */
[----:B------:R-:W-:Y:S01]  /*18a0*/  UMOV UR5, 0xc0000010 ;  /* 0xc000001000057882 */ /* 0x000fe20000000000 */
[----:B------:R-:W-:-:S02]  /*18b0*/  UMOV UR7, 0xc0000010 ;  /* 0xc000001000077882 */ /* 0x000fc40000000000 */
[----:B------:R-:W-:-:S03]  /*18c0*/  ULOP3.LUT UR9, UR4, 0x10000, URZ, 0xfc, !UPT ;  /* 0x0001000004097892 */ /* 0x000fc6000f8efc3f */
[----:B------:R-:W-:Y:S01]  /*18d0*/  UMOV UR4, UR10 ;  /* 0x0000000a00047c82 */ /* 0x000fe20008000000 */
[----:B------:R-:W-:-:S09]  /*18e0*/  ULEA UR6, UR39, UR9, 0x8 ;  /* 0x0000000927067291 */ /* 0x000fd2000f8e403f */
[----:B------:R-:W-:Y:S01]  /*18f0*/  HGMMA.64x128x16.F32.BF16 R24, gdesc[UR4], RZ, !UPT, gsb0 ;  /* 0x01e00000041879f0 */ /* 0x000fe2000c0018ff */
[----:B------:R-:W-:Y:S01]  /*1900*/  UIADD3 UR4, UR10, 0x100, URZ ;  /* 0x000001000a047890 */ /* 0x000fe2000fffe03f */
[----:B------:R-:W-:Y:S01]  /*1910*/  UMOV UR5, 0xc0000010 ;  /* 0xc000001000057882 */ /* 0x000fe20000000000 */
[----:B------:R-:W-:Y:S02]  /*1920*/  WARPGROUP.DEPBAR.LE gsb0, 0x0 ;  /* 0x00008000000079c5 */ /* 0x000fe40000010000 */
[----:B------:R-:W-:Y:S01]  /*1930*/  WARPGROUP.ARRIVE ;  /* 0x00000000000079c5 */ /* 0x000fe20000000000 */
[----:B------:R-:W-:Y:S04]  /*1940*/  STL.64 [R1], R24 ;  /* 0x0000001801007387 */ /* 0x000fe80000100a00 */
[----:B------:R-:W-:Y:S02]  /*1950*/  STL.64 [R1+0x8], R26 ;  /* 0x0000081a01007387 */ /* 0x000fe40000100a00 */
[----:B------:R-:W-:Y:S01]  /*1960*/  HGMMA.64x128x16.F32.BF16 R152, gdesc[UR4], RZ, !UPT, gsb0 ;  /* 0x01e00000049879f0 */ /* 0x000fe2000c0018ff */
[----:B------:R-:W-:Y:S01]  /*1970*/  UIADD3 UR4, UR10, 0x200, URZ ;  /* 0x000002000a047890 */ /* 0x000fe2000fffe03f */
[----:B------:R-:W-:Y:S01]  /*1980*/  UMOV UR5, 0xc0000010 ;  /* 0xc000001000057882 */ /* 0x000fe20000000000 */
[----:B------:R-:W-:Y:S04]  /*1990*/  STL.64 [R1+0x10], R28 ;  /* 0x0000101c01007387 */ /* 0x000fe80000100a00 */
        /* <DEDUP_REMOVED lines=28> */
[----:B------:R2:W-:Y:S01]  /*1b60*/  STL.64 [R1+0xf8], R86 ;  /* 0x0000f85601007387 */ /* 0x0005e20000100a00 */
[----:B------:R-:W-:-:S02]  /*1b70*/  WARPGROUP.DEPBAR.LE gsb0, 0x0 ;  /* 0x00008000000079c5 */ /* 0x000fc40000010000 */
[----:B------:R-:W-:-:S06]  /*1b80*/  WARPGROUP.ARRIVE ;  /* 0x00000000000079c5 */ /* 0x000fcc0000000000 */
[----:B------:R-:W-:Y:S01]  /*1b90*/  HGMMA.64x128x16.F32.BF16 R88, gdesc[UR4], RZ, !UPT, gsb0 ;  /* 0x01e00000045879f0 */ /* 0x000fe2000c0018ff */
[----:B------:R-:W-:Y:S01]  /*1ba0*/  UIADD3 UR4, UR10, 0x300, URZ ;  /* 0x000003000a047890 */ /* 0x000fe2000fffe03f */
[----:B------:R-:W-:Y:S01]  /*1bb0*/  UMOV UR5, 0xc0000010 ;  /* 0xc000001000057882 */ /* 0x000fe20000000000 */
[----:B------:R-:W-:Y:S02]  /*1bc0*/  WARPGROUP.DEPBAR.LE gsb0, 0x0 ;  /* 0x00008000000079c5 */ /* 0x000fe40000010000 */
[----:B--2---:R-:W-:-:S07]  /*1bd0*/  WARPGROUP.ARRIVE ;  /* 0x00000000000079c5 */ /* 0x004fce0000000000 */
[----:B------:R-:W-:Y:S03]  /*1be0*/  HGMMA.64x128x16.F32.BF16 R24, gdesc[UR4], RZ, !UPT, gsb0 ;  /* 0x01e00000041879f0 */ /* 0x000fe6000c0018ff */
[----:B------:R-:W-:Y:S02]  /*1bf0*/  WARPGROUP.DEPBAR.LE gsb0, 0x0 ;  /* 0x00008000000079c5 */ /* 0x000fe40000010000 */
[----:B------:R-:W-:Y:S05]  /*1c00*/  @!P1 BRA `(.L_x_23) ;  /* 0x0000000c00009947 */ /* 0x000fea0003800000 */
[----:B------:R-:W-:Y:S01]  /*1c10*/  UIADD3 UR4, UR39, 0x1, URZ ;  /* 0x0000000127047890 */ /* 0x000fe2000fffe03f */
[----:B01----:R-:W-:Y:S02]  /*1c20*/  IMAD.MOV.U32 R3, RZ, RZ, R6 ;  /* 0x000000ffff037224 */ /* 0x003fe400078e0006 */
[----:B------:R-:W-:Y:S01]  /*1c30*/  IMAD.U32 R0, RZ, RZ, UR39 ;  /* 0x00000027ff007e24 */ /* 0x000fe2000f8e00ff */
[----:B------:R-:W-:-:S04]  /*1c40*/  UISETP.NE.AND UP0, UPT, UR4, 0xb, UPT ;  /* 0x0000000b0400788c */ /* 0x000fc8000bf05270 */
[----:B------:R-:W-:Y:S02]  /*1c50*/  USEL UR5, URZ, 0x1, UP0 ;  /* 0x000000013f057887 */ /* 0x000fe40008000000 */
[----:B------:R-:W-:Y:S02]  /*1c60*/  USEL UR10, UR4, URZ, UP0 ;  /* 0x0000003f040a7287 */ /* 0x000fe40008000000 */
[----:B------:R-:W-:-:S06]  /*1c70*/  ULOP3.LUT UR5, UR38, UR5, URZ, 0x3c, !UPT ;  /* 0x0000000526057292 */ /* 0x000fcc000f8e3c3f */
[----:B---34-:R-:W-:-:S07]  /*1c80*/  IMAD.U32 R4, RZ, RZ, UR5 ;  /* 0x00000005ff047e24 */ /* 0x018fce000f8e00ff */
.L_x_30:
[----:B------:R-:W-:Y:S05]  /*1c90*/  @!P0 BRA `(.L_x_24) ;  /* 0x0000000000048947 */ /* 0x000fea0003800000 */
[----:B------:R-:W-:Y:S01]  /*1ca0*/  BPT.TRAP 0x1 ;  /* 0x000000040000795c */ /* 0x000fe20000300000 */
.L_x_24:
[----:B------:R-:W-:Y:S01]  /*1cb0*/  ULEA UR4, UR10, UR45, 0x3 ;  /* 0x0000002d0a047291 */ /* 0x000fe2000f8e183f */
[----:B------:R-:W-:-:S08]  /*1cc0*/  SHF.L.U32 R5, R4, 0x1f, RZ ;  /* 0x0000001f04057819 */ /* 0x000fd000000006ff */
[----:B------:R0:W1:Y:S01]  /*1cd0*/  SYNCS.PHASECHK.TRANS64.TRYWAIT P1, [UR4], R5 ;  /* 0x00000005ff0075a7 */ /* 0x0000620008020144 */
[----:B------:R-:W-:Y:S05]  /*1ce0*/  @!P0 BRA `(.L_x_25) ;  /* 0x0000000000048947 */ /* 0x000fea0003800000 */
[----:B------:R-:W-:Y:S01]  /*1cf0*/  BPT.TRAP 0x1 ;  /* 0x000000040000795c */ /* 0x000fe20000300000 */
.L_x_25:
[----:B-1----:R-:W-:Y:S05]  /*1d00*/  @P1 BRA `(.L_x_26) ;  /* 0x0000000000081947 */ /* 0x002fea0003800000 */
[----:B------:R-:W1:Y:S02]  /*1d10*/  SYNCS.PHASECHK.TRANS64.TRYWAIT P1, [UR4], R5 ;  /* 0x00000005ff0075a7 */ /* 0x000e640008020144 */
[----:B-1----:R-:W-:Y:S05]  /*1d20*/  @!P1 BRA `(.L_x_27) ;  /* 0x0000013800209947 */ /* 0x002fea0003800000 */
.L_x_26:
        /* <DEDUP_REMOVED lines=31> */
[----:B------:R2:W-:Y:S04]  /*1f20*/  STL.64 [R1+0x110], R24 ;  /* 0x0001101801007387 */ /* 0x0005e80000100a00 */
[----:B--2---:R-:W2:Y:S04]  /*1f30*/  LDL.LU.64 R24, [R1] ;  /* 0x0000000001187983 */ /* 0x004ea80000300a00 */
[----:B------:R-:W2:Y:S04]  /*1f40*/  LDL.LU.64 R26, [R1+0x8] ;  /* 0x00000800011a7983 */ /* 0x000ea80000300a00 */
        /* <DEDUP_REMOVED lines=29> */
[----:B------:R-:W2:Y:S01]  /*2120*/  LDL.LU.64 R86, [R1+0xf8] ;  /* 0x0000f80001567983 */ /* 0x000ea20000300a00 */
[----:B------:R-:W-:-:S02]  /*2130*/  ULEA UR11, UR10, UR8, 0xa ;  /* 0x000000080a0b7291 */ /* 0x000fc4000f8e503f */
[----:B------:R-:W-:Y:S01]  /*2140*/  ULEA UR6, UR10, UR9, 0x8 ;  /* 0x000000090a067291 */ /* 0x000fe2000f8e403f */
[----:B------:R-:W-:Y:S01]  /*2150*/  UMOV UR5, 0xc0000010 ;  /* 0xc000001000057882 */ /* 0x000fe20000000000 */
[----:B------:R-:W-:-:S03]  /*2160*/  UMOV UR7, 0xc0000010 ;  /* 0xc000001000077882 */ /* 0x000fc60000000000 */
[----:B------:R-:W-:Y:S01]  /*2170*/  UMOV UR4, UR11 ;  /* 0x0000000b00047c82 */ /* 0x000fe20008000000 */
[----:B--2---:R-:W-:-:S06]  /*2180*/  WARPGROUP.ARRIVE ;  /* 0x00000000000079c5 */ /* 0x004fcc0000000000 */
[----:B------:R-:W-:Y:S01]  /*2190*/  HGMMA.64x128x16.F32.BF16 R24, gdesc[UR4], R24, gsb0 ;  /* 0x01e00000041879f0 */ /* 0x000fe20008001818 */
[----:B------:R-:W-:Y:S02]  /*21a0*/  UIADD3 UR4, UR11, 0x100, URZ ;  /* 0x000001000b047890 */ /* 0x000fe4000fffe03f */
[----:B------:R-:W-:Y:S02]  /*21b0*/  WARPGROUP.DEPBAR.LE gsb0, 0x0 ;  /* 0x00008000000079c5 */ /* 0x000fe40000010000 */
[----:B------:R-:W-:Y:S04]  /*21c0*/  STL.64 [R1], R24 ;  /* 0x0000001801007387 */ /* 0x000fe80000100a00 */
        /* <DEDUP_REMOVED lines=31> */
[----:B--2---:R-:W2:Y:S04]  /*23c0*/  LDL.LU.64 R86, [R1+0x208] ;  /* 0x0002080001567983 */ /* 0x004ea80000300a00 */
        /* <DEDUP_REMOVED lines=31> */
[----:B------:R-:W-:Y:S01]  /*25c0*/  WARPGROUP.ARRIVE ;  /* 0x00000000000079c5 */ /* 0x000fe20000000000 */
[----:B------:R-:W-:-:S05]  /*25d0*/  UMOV UR5, 0xc0000010 ;  /* 0xc000001000057882 */ /* 0x000fca0000000000 */
[----:B------:R-:W-:Y:S01]  /*25e0*/  HGMMA.64x128x16.F32.BF16 R152, gdesc[UR4], R152, gsb0 ;  /* 0x01e00000049879f0 */ /* 0x000fe20008001898 */
[----:B------:R-:W-:Y:S01]  /*25f0*/  UIADD3 UR4, UR11, 0x200, URZ ;  /* 0x000002000b047890 */ /* 0x000fe2000fffe03f */
[----:B------:R-:W-:Y:S01]  /*2600*/  UMOV UR5, 0xc0000010 ;  /* 0xc000001000057882 */ /* 0x000fe20000000000 */
[----:B------:R-:W-:Y:S02]  /*2610*/  WARPGROUP.DEPBAR.LE gsb0, 0x0 ;  /* 0x00008000000079c5 */ /* 0x000fe40000010000 */
[----:B------:R-:W-:-:S07]  /*2620*/  WARPGROUP.ARRIVE ;  /* 0x00000000000079c5 */ /* 0x000fce0000000000 */
[----:B------:R-:W-:Y:S01]  /*2630*/  HGMMA.64x128x16.F32.BF16 R88, gdesc[UR4], R88, gsb0 ;  /* 0x01e00000045879f0 */ /* 0x000fe20008001858 */
[----:B------:R-:W-:Y:S01]  /*2640*/  UIADD3 UR4, UR11, 0x300, URZ ;  /* 0x000003000b047890 */ /* 0x000fe2000fffe03f */
[----:B------:R-:W-:Y:S01]  /*2650*/  UMOV UR5, 0xc0000010 ;  /* 0xc000001000057882 */ /* 0x000fe20000000000 */
[----:B------:R-:W-:Y:S02]  /*2660*/  WARPGROUP.DEPBAR.LE gsb0, 0x0 ;  /* 0x00008000000079c5 */ /* 0x000fe40000010000 */
[----:B--2---:R-:W-:-:S07]  /*2670*/  WARPGROUP.ARRIVE ;  /* 0x00000000000079c5 */ /* 0x004fce0000000000 */
[----:B------:R-:W-:Y:S03]  /*2680*/  HGMMA.64x128x16.F32.BF16 R24, gdesc[UR4], R24, gsb0 ;  /* 0x01e00000041879f0 */ /* 0x000fe60008001818 */
[----:B------:R-:W-:Y:S02]  /*2690*/  WARPGROUP.DEPBAR.LE gsb0, 0x0 ;  /* 0x00008000000079c5 */ /* 0x000fe40000010000 */
[----:B------:R-:W-:Y:S05]  /*26a0*/  @!P0 BRA `(.L_x_28) ;  /* 0x0000000000048947 */ /* 0x000fea0003800000 */
[----:B------:R-:W-:Y:S01]  /*26b0*/  BPT.TRAP 0x1 ;  /* 0x000000040000795c */ /* 0x000fe20000300000 */
.L_x_28:
[----:B-1----:R-:W2:Y:S01]  /*26c0*/  LDL R7, [R1+0x100] ;  /* 0x0001000001077983 */ /* 0x002ea20000100800 */
[----:B------:R-:W-:Y:S01]  /*26d0*/  ISETP.NE.AND P1, PT, R17, RZ, PT ;  /* 0x000000ff1100720c */ /* 0x000fe20003f25270 */
[----:B------:R-:W-:-:S12]  /*26e0*/  UISETP.GT.U32.AND UP0, UPT, UR40, 0x1, UPT ;  /* 0x000000012800788c */ /* 0x000fd8000bf04070 */
[----:B0-----:R-:W-:-:S05]  /*26f0*/  @P1 LEA R5, R0, UR45, 0x3 ;  /* 0x0000002d00051c11 */ /* 0x001fca000f8e18ff */
[----:B------:R-:W-:-:S05]  /*2700*/  @P1 VIADD R5, R5, 0x58 ;  /* 0x0000005805051836 */ /* 0x000fca0000000000 */
[----:B--2---:R-:W-:-:S04]  /*2710*/  @P1 PRMT R5, R7, 0x654, R5 ;  /* 0x0000065407051816 */ /* 0x004fc80000000005 */
[----:B------:R0:W-:Y:S01]  /*2720*/  @P1 SYNCS.ARRIVE.TRANS64.RED.A1T0 RZ, [R5+URZ], RZ ;  /* 0x000000ff05ff19a7 */ /* 0x0001e2000810043f */
[----:B------:R-:W-:-:S13]  /*2730*/  PLOP3.LUT P1, PT, PT, PT, UP0, 0x80, 0x0 ;  /* 0x000000000000781c */ /* 0x000fda0003f2f008 */
[----:B0-----:R-:W-:Y:S05]  /*2740*/  @P1 BRA `(.L_x_29) ;  /* 0x0000000000041947 */ /* 0x001fea0003800000 */
[----:B------:R-:W-:Y:S01]  /*2750*/  BPT.TRAP 0x1 ;  /* 0x000000040000795c */ /* 0x000fe20000300000 */
.L_x_29:
[----:B------:R-:W-:Y:S01]  /*2760*/  UIADD3 UR10, UR10, 0x1, URZ ;  /* 0x000000010a0a7890 */ /* 0x000fe2000fffe03f */
[C---:B------:R-:W-:Y:S01]  /*2770*/  ISETP.GT.AND P2, PT, R3.reuse, 0x1, PT ;  /* 0x000000010300780c */ /* 0x040fe20003f44270 */
[----:B------:R-:W-:Y:S02]  /*2780*/  VIADD R0, R0, 0x1 ;  /* 0x0000000100007836 */ /* 0x000fe40000000000 */
[----:B------:R-:W-:Y:S01]  /*2790*/  UISETP.NE.AND UP0, UPT, UR10, 0xb, UPT ;  /* 0x0000000b0a00788c */ /* 0x000fe2000bf05270 */
[----:B------:R-:W-:Y:S02]  /*27a0*/  VIADD R3, R3, 0xffffffff ;  /* 0xffffffff03037836 */ /* 0x000fe40000000000 */
[C---:B------:R-:W-:Y:S01]  /*27b0*/  ISETP.NE.AND P1, PT, R0.reuse, 0xb, PT ;  /* 0x0000000b0000780c */ /* 0x040fe20003f25270 */
[----:B------:R-:W-:Y:S02]  /*27c0*/  USEL UR4, URZ, 0x1, UP0 ;  /* 0x000000013f047887 */ /* 0x000fe40008000000 */
[----:B------:R-:W-:Y:S01]  /*27d0*/  USEL UR10, UR10, URZ, UP0 ;  /* 0x0000003f0a0a7287 */ /* 0x000fe20008000000 */
[----:B------:R-:W-:-:S03]  /*27e0*/  SEL R0, R0, RZ, P1 ;  /* 0x000000ff00007207 */ /* 0x000fc60000800000 */
[----:B------:R-:W-:Y:S01]  /*27f0*/  LOP3.LUT R4, R4, UR4, RZ, 0x3c, !PT ;  /* 0x0000000404047c12 */ /* 0x000fe2000f8e3cff */
[----:B------:R-:W-:Y:S07]  /*2800*/  @P2 BRA `(.L_x_30) ;  /* 0xfffffff400202947 */ /* 0x000fee000383ffff */
.L_x_23:
[----:B01----:R-:W0:Y:S02]  /*2810*/  LDC R0, c[0x0][0x28c] ;  /* 0x0000a300ff007b82 */ /* 0x003e240000000800 */
[----:B0-----:R-:W-:-:S13]  /*2820*/  ISETP.GE.AND P1, PT, R0, 0x1, PT ;  /* 0x000000010000780c */ /* 0x001fda0003f26270 */
[----:B------:R-:W-:Y:S05]  /*2830*/  @!P1 BRA `(.L_x_31) ;  /* 0x0000000000409947 */ /* 0x000fea0003800000 */
[----:B------:R-:W-:Y:S05]  /*2840*/  @!P0 BRA `(.L_x_32) ;  /* 0x0000000000048947 */ /* 0x000fea0003800000 */
[----:B------:R-:W-:Y:S01]  /*2850*/  BPT.TRAP 0x1 ;  /* 0x000000040000795c */ /* 0x000fe20000300000 */
.L_x_32:
[----:B------:R-:W2:Y:S01]  /*2860*/  LDL R3, [R1+0x100] ;  /* 0x0001000001037983 */ /* 0x000ea20000100800 */
[----:B------:R-:W-:Y:S01]  /*2870*/  ISETP.NE.AND P0, PT, R17, RZ, PT ;  /* 0x000000ff1100720c */ /* 0x000fe20003f05270 */
[----:B------:R-:W-:-:S12]  /*2880*/  UISETP.GT.U32.AND UP0, UPT, UR40, 0x1, UPT ;  /* 0x000000012800788c */ /* 0x000fd8000bf04070 */
[----:B------:R-:W-:-:S04]  /*2890*/  @P0 VIADD R6, R6, UR39 ;  /* 0x0000002706060c36 */ /* 0x000fc80008000000 */
[----:B---34-:R-:W-:-:S05]  /*28a0*/  @P0 IMAD.WIDE.U32 R4, R6, -0x45d1745d, RZ ;  /* 0xba2e8ba306040825 */ /* 0x018fca00078e00ff */
[----:B------:R-:W-:-:S05]  /*28b0*/  @P0 SHF.R.U32.HI R0, RZ, 0x3, R5 ;  /* 0x00000003ff000819 */ /* 0x000fca0000011605 */
[----:B------:R-:W-:-:S05]  /*28c0*/  @P0 IMAD R0, R0, -0xb, R6 ;  /* 0xfffffff500000824 */ /* 0x000fca00078e0206 */
[----:B------:R-:W-:-:S05]  /*28d0*/  @P0 LEA R0, R0, UR45, 0x3 ;  /* 0x0000002d00000c11 */ /* 0x000fca000f8e18ff */
[----:B------:R-:W-:-:S05]  /*28e0*/  @P0 VIADD R0, R0, 0x58 ;  /* 0x0000005800000836 */ /* 0x000fca0000000000 */
[----:B--2---:R-:W-:-:S04]  /*28f0*/  @P0 PRMT R0, R3, 0x654, R0 ;  /* 0x0000065403000816 */ /* 0x004fc80000000000 */
[----:B------:R0:W-:Y:S01]  /*2900*/  @P0 SYNCS.ARRIVE.TRANS64.RED.A1T0 RZ, [R0+URZ], RZ ;  /* 0x000000ff00ff09a7 */ /* 0x0001e2000810043f */
[----:B------:R-:W-:-:S13]  /*2910*/  PLOP3.LUT P0, PT, PT, PT, UP0, 0x80, 0x0 ;  /* 0x000000000000781c */ /* 0x000fda0003f0f008 */
[----:B0-----:R-:W-:Y:S05]  /*2920*/  @P0 BRA `(.L_x_31) ;  /* 0x0000000000040947 */ /* 0x001fea0003800000 */
[----:B------:R-:W-:Y:S01]  /*2930*/  BPT.TRAP 0x1 ;  /* 0x000000040000795c */ /* 0x000fe20000300000 */
.L_x_31:
[----:B---34-:R-:W0:Y:S01]  /*2940*/  S2R R5, SR_TID.X ;  /* 0x0000000000057919 */ /* 0x018e220000002100 */
[----:B------:R-:W-:Y:S02]  /*2950*/  USHF.L.U32 UR42, UR42, 0x7, URZ ;  /* 0x000000072a2a7899 */ /* 0x000fe4000800063f */
[----:B------:R-:W-:Y:S01]  /*2960*/  USHF.R.S32.HI UR10, URZ, 0x1f, UR43 ;  /* 0x0000001f3f0a7899 */ /* 0x000fe2000801142b */
[----:B------:R-:W-:Y:S01]  /*2970*/  ULDC.64 UR8, c[0x0][0x5d0] ;  /* 0x0001740000087ab9 */ /* 0x000fe20000000a00 */
[----:B------:R-:W-:Y:S02]  /*2980*/  UIMAD.WIDE UR6, UR41, 0x200, URZ ;  /* 0x00000200290678a5 */ /* 0x000fe4000f8e023f */
[----:B------:R-:W-:Y:S01]  /*2990*/  IMAD.U32 R18, RZ, RZ, UR42 ;  /* 0x0000002aff127e24 */ /* 0x000fe2000f8e00ff */
[----:B------:R-:W-:Y:S02]  /*29a0*/  UIMAD UR4, UR10, UR8, URZ ;  /* 0x000000080a0472a4 */ /* 0x000fe4000f8e023f */
[----:B------:R-:W-:Y:S01]  /*29b0*/  IMAD.U32 R6, RZ, RZ, UR8 ;  /* 0x00000008ff067e24 */ /* 0x000fe2000f8e00ff */
[----:B------:R-:W-:-:S02]  /*29c0*/  USHF.L.U32 UR41, UR41, 0x9, URZ ;  /* 0x0000000929297899 */ /* 0x000fc4000800063f */
[----:B------:R-:W-:Y:S01]  /*29d0*/  UIMAD UR4, UR43, UR9, UR4 ;  /* 0x000000092b0472a4 */ /* 0x000fe2000f8e0204 */
[----:B------:R-:W-:Y:S01]  /*29e0*/  ULDC UR8, c[0x0][0x284] ;  /* 0x0000a10000087ab9 */ /* 0x000fe20000000800 */
[----:B------:R-:W-:Y:S02]  /*29f0*/  UIADD3 UR39, UR44, UR39, URZ ;  /* 0x000000272c277290 */ /* 0x000fe4000fffe03f */
[----:B------:R-:W-:Y:S02]  /*2a00*/  UISETP.GE.U32.AND UP2, UPT, UR44, 0xb, UPT ;  /* 0x0000000b2c00788c */ /* 0x000fe4000bf46070 */
[----:B------:R-:W-:-:S04]  /*2a10*/  UISETP.GT.U32.AND UP1, UPT, UR39, 0xa, UPT ;  /* 0x0000000a2700788c */ /* 0x000fc8000bf24070 */
[----:B------:R-:W-:Y:S01]  /*2a20*/  UISETP.LT.U32.AND UP1, UPT, UR44, 0xb, UP1 ;  /* 0x0000000b2c00788c */ /* 0x000fe20008f21070 */
[----:B0-----:R-:W-:Y:S01]  /*2a30*/  IMAD.SHL.U32 R19, R5, 0x2, RZ ;  /* 0x0000000205137824 */ /* 0x001fe200078e00ff */
[--C-:B------:R-:W-:Y:S02]  /*2a40*/  SHF.R.U32.HI R3, RZ, 0x7, R5.reuse ;  /* 0x00000007ff037819 */ /* 0x100fe40000011605 */
[----:B------:R-:W-:Y:S02]  /*2a50*/  SHF.R.U32.HI R0, RZ, 0x2, R5 ;  /* 0x00000002ff007819 */ /* 0x000fe40000011605 */
[----:B------:R-:W-:Y:S02]  /*2a60*/  LOP3.LUT R18, R18, 0x6, R19, 0xf8, !PT ;  /* 0x0000000612127812 */ /* 0x000fe400078ef813 */
[----:B------:R-:W-:Y:S02]  /*2a70*/  LOP3.LUT R3, R3, 0x1, RZ, 0xc0, !PT ;  /* 0x0000000103037812 */ /* 0x000fe400078ec0ff */
[----:B------:R-:W-:-:S02]  /*2a80*/  LOP3.LUT R4, R5, 0x60, RZ, 0xc0, !PT ;  /* 0x0000006005047812 */ /* 0x000fc400078ec0ff */
[----:B------:R-:W-:Y:S01]  /*2a90*/  SHF.R.S32.HI R19, RZ, 0x1f, R18 ;  /* 0x0000001fff137819 */ /* 0x000fe20000011412 */
[----:B------:R-:W-:Y:S01]  /*2aa0*/  IMAD.SHL.U32 R220, R3, 0x40, RZ ;  /* 0x0000004003dc7824 */ /* 0x000fe200078e00ff */
[----:B------:R-:W-:Y:S02]  /*2ab0*/  LOP3.LUT R0, R0, 0x7, RZ, 0xc0, !PT ;  /* 0x0000000700007812 */ /* 0x000fe400078ec0ff */
[----:B------:R-:W-:Y:S01]  /*2ac0*/  SHF.R.U32.HI R4, RZ, 0x1, R4 ;  /* 0x00000001ff047819 */ /* 0x000fe20000011604 */
[----:B------:R-:W-:Y:S01]  /*2ad0*/  IMAD.WIDE.U32 R6, R6, UR43, R18 ;  /* 0x0000002b06067c25 */ /* 0x000fe2000f8e0012 */
[--C-:B------:R-:W-:Y:S02]  /*2ae0*/  LOP3.LUT R220, R220, 0x40, R0.reuse, 0xe2, !PT ;  /* 0x00000040dcdc7812 */ /* 0x100fe400078ee200 */
[----:B------:R-:W-:Y:S01]  /*2af0*/  IADD3 R0, RZ, -R4, -R0 ;  /* 0x80000004ff007210 */ /* 0x000fe20007ffe800 */
[----:B------:R-:W-:Y:S01]  /*2b00*/  VIADD R7, R7, UR4 ;  /* 0x0000000407077c36 */ /* 0x000fe20008000000 */
[----:B------:R-:W-:Y:S01]  /*2b10*/  ULDC UR4, c[0x0][0x288] ;  /* 0x0000a20000047ab9 */ /* 0x000fe20000000800 */
[----:B------:R-:W-:Y:S01]  /*2b20*/  LOP3.LUT R220, R220, UR6, R4, 0xfe, !PT ;  /* 0x00000006dcdc7c12 */ /* 0x000fe2000f8efe04 */
[----:B------:R-:W-:Y:S01]  /*2b30*/  UISETP.GE.AND UP0, UPT, UR42, UR4, UPT ;  /* 0x000000042a00728c */ /* 0x000fe2000bf06270 */
[----:B------:R-:W-:-:S02]  /*2b40*/  IMAD R0, R3, -0x40, R0 ;  /* 0xffffffc003007824 */ /* 0x000fc400078e0200 */
[----:B------:R-:W-:Y:S01]  /*2b50*/  IMAD.U32 R3, RZ, RZ, UR8 ;  /* 0x00000008ff037e24 */ /* 0x000fe2000f8e00ff */
[----:B------:R-:W-:Y:S02]  /*2b60*/  UISETP.GE.OR UP0, UPT, UR41, UR8, UP0 ;  /* 0x000000082900728c */ /* 0x000fe40008706670 */
[----:B------:R-:W-:Y:S02]  /*2b70*/  USEL UR8, URZ, 0x1, !UP1 ;  /* 0x000000013f087887 */ /* 0x000fe4000c800000 */
[----:B------:R-:W-:Y:S01]  /*2b80*/  IADD3 R3, R3, -UR41, R0 ;  /* 0x8000002903037c10 */ /* 0x000fe2000fffe000 */
[----:B------:R-:W-:Y:S01]  /*2b90*/  UMOV UR41, 0xffffffff ;  /* 0xffffffff00297882 */ /* 0x000fe20000000000 */
[----:B------:R-:W-:Y:S01]  /*2ba0*/  LOP3.LUT R0, R5, 0x3, RZ, 0xc0, !PT ;  /* 0x0000000305007812 */ /* 0x000fe200078ec0ff */
[----:B------:R-:W-:Y:S01]  /*2bb0*/  IMAD.MOV.U32 R5, RZ, RZ, -0x2 ;  /* 0xfffffffeff057424 */ /* 0x000fe200078e00ff */
[----:B------:R-:W-:Y:S01]  /*2bc0*/  PLOP3.LUT P0, PT, PT, PT, UP0, 0x80, 0x0 ;  /* 0x000000000000781c */ /* 0x000fe20003f0f008 */
[----:B------:R-:W-:-:S02]  /*2bd0*/  ULOP3.LUT UR38, UR38, UR8, URZ, 0x3c, !UPT ;  /* 0x0000000826267292 */ /* 0x000fc4000f8e3c3f */
[----:B------:R-:W-:Y:S01]  /*2be0*/  IMAD R0, R0, R5, UR4 ;  /* 0x0000000400007e24 */ /* 0x000fe2000f8e0205 */
[----:B------:R-:W-:-:S03]  /*2bf0*/  UIMAD.WIDE.U32 UR4, UR39, -0x45d1745d, URZ ;  /* 0xba2e8ba3270478a5 */ /* 0x000fc6000f8e003f */
[----:B------:R-:W-:Y:S01]  /*2c00*/  VIADD R0, R0, -UR42 ;  /* 0x8000002a00007c36 */ /* 0x000fe20008000000 */
[----:B------:R-:W-:-:S04]  /*2c10*/  USHF.R.U32.HI UR4, URZ, 0x3, UR5 ;  /* 0x000000033f047899 */ /* 0x000fc80008011605 */
[----:B------:R-:W-:Y:S02]  /*2c20*/  UIMAD UR39, UR4, -0xb, UR39 ;  /* 0xfffffff5042778a4 */ /* 0x000fe4000f8e0227 */
[----:B------:R-:W-:Y:S01]  /*2c30*/  @UP2 ULOP3.LUT UR38, UR38, 0x1, UR4, 0x78, !UPT ;  /* 0x0000000126262892 */ /* 0x000fe2000f8e7804 */
[----:B------:R-:W-:Y:S11]  /*2c40*/  @P0 BRA `(.L_x_33) ;  /* 0x0000010400980947 */ /* 0x000ff60003800000 */
[----:B-----5:R-:W-:Y:S01]  /*2c50*/  FSETP.NEU.AND P1, PT, R16, RZ, PT ;  /* 0x000000ff1000720b */ /* 0x020fe20003f2d000 */
[----:B------:R-:W-:Y:S01]  /*2c60*/  ULDC.64 UR8, c[0x0][0x5c8] ;  /* 0x0001720000087ab9 */ /* 0x000fe20000000a00 */
[----:B------:R-:W-:Y:S01]  /*2c70*/  ISETP.GT.AND P0, PT, R3, RZ, PT ;  /* 0x000000ff0300720c */ /* 0x000fe20003f04270 */
[----:B------:R-:W-:Y:S01]  /*2c80*/  UIMAD UR4, UR7, UR8, URZ ;  /* 0x00000008070472a4 */ /* 0x000fe2000f8e023f */
[----:B------:R-:W-:Y:S01]  /*2c90*/  IMAD.U32 R10, RZ, RZ, UR9 ;  /* 0x00000009ff0a7e24 */ /* 0x000fe2000f8e00ff */
[----:B------:R-:W-:Y:S01]  /*2ca0*/  BSSY B0, `(.L_x_33) ;  /* 0x0001060000007945 */ /* 0x000fe20003800000 */
[----:B------:R-:W-:Y:S01]  /*2cb0*/  IMAD.WIDE.U32 R6, R220, UR8, R6 ;  /* 0x00000008dc067c25 */ /* 0x000fe2000f8e0006 */
[----:B------:R-:W-:-:S03]  /*2cc0*/  ISETP.GT.AND P2, PT, R0, RZ, P0 ;  /* 0x000000ff0000720c */ /* 0x000fc60000744270 */
[----:B------:R-:W-:-:S04]  /*2cd0*/  IMAD R10, R220, R10, UR4 ;  /* 0x00000004dc0a7e24 */ /* 0x000fc8000f8e020a */
[----:B------:R-:W-:Y:S01]  /*2ce0*/  IMAD.IADD R10, R7, 0x1, R10 ;  /* 0x00000001070a7824 */ /* 0x000fe200078e020a */
[----:B------:R-:W-:Y:S06]  /*2cf0*/  @!P1 BRA `(.L_x_34) ;  /* 0x000000b800349947 */ /* 0x000fec0003800000 */
[----:B------:R-:W0:Y:S01]  /*2d00*/  LDC.64 R22, c[0x0][0x5b8] ;  /* 0x00016e00ff167b82 */ /* 0x000e220000000a00 */
[----:B------:R-:W2:Y:S01]  /*2d10*/  LDL.LU R11, [R1] ;  /* 0x00000000010b7983 */ /* 0x000ea20000300800 */
[----:B------:R-:W-:-:S06]  /*2d20*/  ULDC.64 UR4, c[0x0][0x5c0] ;  /* 0x0001700000047ab9 */ /* 0x000fcc0000000a00 */
[----:B------:R-:W1:Y:S08]  /*2d30*/  LDC.64 R14, c[0x0][0x5b0] ;  /* 0x00016c00ff0e7b82 */ /* 0x000e700000000a00 */
[----:B------:R-:W3:Y:S01]  /*2d40*/  LDC.64 R12, c[0x0][0x5a8] ;  /* 0x00016a00ff0c7b82 */ /* 0x000ee20000000a00 */
[C---:B0-----:R-:W-:Y:S02]  /*2d50*/  IMAD R4, R22.reuse, UR10, RZ ;  /* 0x0000000a16047c24 */ /* 0x041fe4000f8e02ff */
[----:B------:R-:W-:-:S04]  /*2d60*/  IMAD.WIDE.U32 R216, R22, UR43, R18 ;  /* 0x0000002b16d87c25 */ /* 0x000fc8000f8e0012 */
[----:B------:R-:W-:Y:S02]  /*2d70*/  IMAD R23, R23, UR43, R4 ;  /* 0x0000002b17177c24 */ /* 0x000fe4000f8e0204 */
[----:B-1----:R-:W-:Y:S02]  /*2d80*/  IMAD R221, R14, UR7, RZ ;  /* 0x000000070edd7c24 */ /* 0x002fe4000f8e02ff */
[----:B------:R-:W-:Y:S02]  /*2d90*/  IMAD.IADD R21, R217, 0x1, R23 ;  /* 0x00000001d9157824 */ /* 0x000fe400078e0217 */
[----:B------:R-:W-:Y:S02]  /*2da0*/  IMAD.MOV.U32 R20, RZ, RZ, R216 ;  /* 0x000000ffff147224 */ /* 0x000fe400078e00d8 */
[C---:B------:R-:W-:Y:S02]  /*2db0*/  IMAD R221, R220.reuse, R15, R221 ;  /* 0x0000000fdcdd7224 */ /* 0x040fe400078e02dd */
[----:B------:R-:W-:-:S04]  /*2dc0*/  IMAD.WIDE.U32 R4, R220, R14, R20 ;  /* 0x0000000edc047225 */ /* 0x000fc800078e0014 */
[----:B------:R-:W-:Y:S01]  /*2dd0*/  IMAD.IADD R5, R5, 0x1, R221 ;  /* 0x0000000105057824 */ /* 0x000fe200078e02dd */
[----:B---3--:R-:W-:-:S04]  /*2de0*/  LEA R8, P1, R4, R12, 0x1 ;  /* 0x0000000c04087211 */ /* 0x008fc800078208ff */
[----:B------:R-:W-:-:S05]  /*2df0*/  LEA.HI.X R9, R4, R13, R5, 0x1, P1 ;  /* 0x0000000d04097211 */ /* 0x000fca00008f0c05 */
[----:B------:R-:W3:Y:S01]  /*2e00*/  @P2 LDG.E.LTC128B.U16 R223, desc[UR36][R8.64] ;  /* 0x0000002408df2981 */ /* 0x000ee2000c1e1520 */
[----:B------:R-:W-:Y:S01]  /*2e10*/  BSSY B1, `(.L_x_35) ;  /* 0x0000011000017945 */ /* 0x000fe20003800000 */
[----:B---3--:R-:W-:-:S04]  /*2e20*/  IMAD.U32 R4, R223, 0x10000, RZ ;  /* 0x00010000df047824 */ /* 0x008fc800078e00ff */
[----:B------:R-:W-:-:S04]  /*2e30*/  FMUL R4, R4, R16 ;  /* 0x0000001004047220 */ /* 0x000fc80000400000 */
[----:B--2---:R-:W-:Y:S01]  /*2e40*/  FFMA R7, R11, R2, R4 ;  /* 0x000000020b077223 */ /* 0x004fe20000000004 */
[----:B------:R-:W-:-:S04]  /*2e50*/  LEA R4, P1, R6, UR4, 0x1 ;  /* 0x0000000406047c11 */ /* 0x000fc8000f8208ff */
[----:B------:R-:W-:Y:S02]  /*2e60*/  LEA.HI.X R5, R6, UR5, R10, 0x1, P1 ;  /* 0x0000000506057c11 */ /* 0x000fe400088f0c0a */
[----:B------:R-:W-:-:S05]  /*2e70*/  F2FP.BF16.F32.PACK_AB R6, RZ, R7 ;  /* 0x00000007ff06723e */ /* 0x000fca00000010ff */
[----:B------:R0:W-:Y:S02]  /*2e80*/  @P2 STG.E.U16 desc[UR36][R4.64], R6 ;  /* 0x0000000604002986 */ /* 0x0001e4000c101524 */
[----:B0-----:R-:W-:-:S04]  /*2e90*/  IMAD.WIDE.U32 R6, R220, R14, R18 ;  /* 0x0000000edc067225 */ /* 0x001fc800078e0012 */
[----:B------:R-:W-:Y:S02]  /*2ea0*/  IMAD.IADD R7, R221, 0x1, R7 ;  /* 0x00000001dd077824 */ /* 0x000fe400078e0207 */
[----:B------:R-:W-:-:S04]  /*2eb0*/  IMAD.WIDE.U32 R6, R22, UR43, R6 ;  /* 0x0000002b16067c25 */ /* 0x000fc8000f8e0006 */
[----:B------:R-:W-:Y:S01]  /*2ec0*/  IMAD.IADD R7, R23, 0x1, R7 ;  /* 0x0000000117077824 */ /* 0x000fe200078e0207 */
[----:B------:R-:W-:-:S04]  /*2ed0*/  LEA R10, P1, R6, R12, 0x1 ;  /* 0x0000000c060a7211 */ /* 0x000fc800078208ff */
[----:B------:R-:W-:Y:S02]  /*2ee0*/  LEA.HI.X R11, R6, R13, R7, 0x1, P1 ;  /* 0x0000000d060b7211 */ /* 0x000fe400008f0c07 */
[----:B------:R-:W-:-:S13]  /*2ef0*/  ISETP.GT.AND P1, PT, R0, 0x1, P0 ;  /* 0x000000010000780c */ /* 0x000fda0000724270 */
[----:B------:R-:W-:Y:S05]  /*2f00*/  @!P1 BRA `(.L_x_36) ;  /* 0x0000000000049947 */ /* 0x000fea0003800000 */
[----:B------:R0:W5:Y:S02]  /*2f10*/  LDG.E.LTC128B.U16 R223, desc[UR36][R10.64+0x2] ;  /* 0x000002240adf7981 */ /* 0x000164000c1e1520 */
.L_x_36:
[----:B------:R-:W-:Y:S05]  /*2f20*/  BSYNC B1 ;  /* 0x0000000000017941 */ /* 0x000fea0003800000 */
.L_x_35:
[----:B------:R-:W2:Y:S01]  /*2f30*/  LDL.LU R7, [R1+0x4] ;  /* 0x0000040001077983 */ /* 0x000ea20000300800 */
[----:B-----5:R-:W-:Y:S01]  /*2f40*/  SHF.L.U32 R6, R223, 0x10, RZ ;  /* 0x00000010df067819 */ /* 0x020fe200000006ff */
[C---:B------:R-:W-:Y:S01]  /*2f50*/  IMAD.SHL.U32 R218, R14.reuse, 0x8, RZ ;  /* 0x000000080eda7824 */ /* 0x040fe200078e00ff */
[----:B------:R-:W-:Y:S01]  /*2f60*/  SHF.L.U64.HI R219, R14, 0x3, R15 ;  /* 0x000000030edb7819 */ /* 0x000fe2000001020f */
[----:B------:R-:W3:Y:S02]  /*2f70*/  LDL.LU R222, [R1+0x8] ;  /* 0x0000080001de7983 */ /* 0x000ee40000300800 */
[----:B------:R-:W-:-:S04]  /*2f80*/  FMUL R6, R6, R16 ;  /* 0x0000001006067220 */ /* 0x000fc80000400000 */
[----:B--2---:R-:W-:-:S05]  /*2f90*/  FFMA R6, R7, R2, R6 ;  /* 0x0000000207067223 */ /* 0x004fca0000000006 */
[----:B------:R-:W-:-:S05]  /*2fa0*/  F2FP.BF16.F32.PACK_AB R6, RZ, R6 ;  /* 0x00000006ff06723e */ /* 0x000fca00000010ff */
[----:B------:R1:W-:Y:S01]  /*2fb0*/  @P1 STG.E.U16 desc[UR36][R4.64+0x2], R6 ;  /* 0x0000020604001986 */ /* 0x0003e2000c101524 */
[----:B------:R-:W-:-:S04]  /*2fc0*/  ISETP.GT.AND P1, PT, R3, 0x8, PT ;  /* 0x000000080300780c */ /* 0x000fc80003f24270 */
[----:B------:R-:W-:Y:S01]  /*2fd0*/  ISETP.GT.AND P2, PT, R0, RZ, P1 ;  /* 0x000000ff0000720c */ /* 0x000fe20000f44270 */
[----:B-1----:R-:W-:-:S04]  /*2fe0*/  IMAD.WIDE.U32 R6, R220, R14, R218 ;  /* 0x0000000edc067225 */ /* 0x002fc800078e00da */
[----:B------:R-:W-:Y:S01]  /*2ff0*/  IMAD.IADD R221, R221, 0x1, R7 ;  /* 0x00000001dddd7824 */ /* 0x000fe200078e0207 */
[----:B------:R-:W-:-:S05]  /*3000*/  IADD3 R7, P3, R216, R6, RZ ;  /* 0x00000006d8077210 */ /* 0x000fca0007f7e0ff */
[----:B------:R-:W-:Y:S01]  /*3010*/  IMAD.X R9, R221, 0x1, R21, P3 ;  /* 0x00000001dd097824 */ /* 0x000fe200018e0615 */
[----:B------:R-:W-:-:S04]  /*3020*/  LEA R8, P3, R7, R12, 0x1 ;  /* 0x0000000c07087211 */ /* 0x000fc800078608ff */
[----:B------:R-:W-:-:S05]  /*3030*/  LEA.HI.X R9, R7, R13, R9, 0x1, P3 ;  /* 0x0000000d07097211 */ /* 0x000fca00018f0c09 */
[----:B------:R1:W2:Y:S01]  /*3040*/  @P2 LDG.E.LTC128B.U16 R223, desc[UR36][R8.64] ;  /* 0x0000002408df2981 */ /* 0x0002a2000c1e1520 */
[----:B------:R-:W-:Y:S01]  /*3050*/  IADD3 R6, P3, R18, R6, RZ ;  /* 0x0000000612067210 */ /* 0x000fe20007f7e0ff */
[----:B------:R-:W-:Y:S01]  /*3060*/  BSSY B1, `(.L_x_37) ;  /* 0x0000016000017945 */ /* 0x000fe20003800000 */
[----:B------:R-:W-:-:S03]  /*3070*/  ISETP.GT.AND P4, PT, R0, 0x1, P1 ;  /* 0x000000010000780c */ /* 0x000fc60000f84270 */
[----:B------:R-:W-:Y:S02]  /*3080*/  IMAD.X R7, R19, 0x1, R221, P3 ;  /* 0x0000000113077824 */ /* 0x000fe400018e06dd */
[----:B------:R-:W-:Y:S02]  /*3090*/  IMAD.U32 R221, RZ, RZ, UR9 ;  /* 0x00000009ffdd7e24 */ /* 0x000fe4000f8e00ff */
[----:B------:R-:W-:-:S04]  /*30a0*/  IMAD.WIDE.U32 R6, R22, UR43, R6 ;  /* 0x0000002b16067c25 */ /* 0x000fc8000f8e0006 */
[----:B------:R-:W-:Y:S01]  /*30b0*/  IMAD.IADD R7, R23, 0x1, R7 ;  /* 0x0000000117077824 */ /* 0x000fe200078e0207 */
[----:B-1----:R-:W-:-:S04]  /*30c0*/  LEA R8, P3, R6, R12, 0x1 ;  /* 0x0000000c06087211 */ /* 0x002fc800078608ff */
[----:B------:R-:W-:Y:S01]  /*30d0*/  LEA.HI.X R9, R6, R13, R7, 0x1, P3 ;  /* 0x0000000d06097211 */ /* 0x000fe200018f0c07 */
[----:B--2---:R-:W-:-:S04]  /*30e0*/  IMAD.U32 R6, R223, 0x10000, RZ ;  /* 0x00010000df067824 */ /* 0x004fc800078e00ff */
[----:B------:R-:W-:-:S04]  /*30f0*/  FMUL R6, R6, R16 ;  /* 0x0000001006067220 */ /* 0x000fc80000400000 */
[----:B---3--:R-:W-:Y:S01]  /*3100*/  FFMA R7, R222, R2, R6 ;  /* 0x00000002de077223 */ /* 0x008fe20000000006 */
[----:B------:R-:W-:Y:S02]  /*3110*/  IMAD.U32 R222, RZ, RZ, UR8 ;  /* 0x00000008ffde7e24 */ /* 0x000fe4000f8e00ff */
[----:B------:R-:W-:Y:S02]  /*3120*/  IMAD.U32 R6, RZ, RZ, UR8 ;  /* 0x00000008ff067e24 */ /* 0x000fe4000f8e00ff */
[----:B------:R-:W-:Y:S01]  /*3130*/  IMAD.SHL.U32 R222, R222, 0x10, RZ ;  /* 0x00000010dede7824 */ /* 0x000fe200078e00ff */
[----:B------:R-:W-:Y:S02]  /*3140*/  F2FP.BF16.F32.PACK_AB R7, RZ, R7 ;  /* 0x00000007ff07723e */ /* 0x000fe400000010ff */
[----:B------:R-:W-:Y:S02]  /*3150*/  SHF.L.U64.HI R221, R6, 0x4, R221 ;  /* 0x0000000406dd7819 */ /* 0x000fe400000102dd */
[----:B------:R-:W-:-:S02]  /*3160*/  IADD3 R6, P3, R222, R4, RZ ;  /* 0x00000004de067210 */ /* 0x000fc40007f7e0ff */
[----:B------:R-:W-:-:S03]  /*3170*/  PRMT R224, R7, 0x7610, R224 ;  /* 0x0000761007e07816 */ /* 0x000fc600000000e0 */
[----:B------:R-:W-:-:S05]  /*3180*/  IMAD.X R7, R221, 0x1, R5, P3 ;  /* 0x00000001dd077824 */ /* 0x000fca00018e0605 */
[----:B------:R1:W-:Y:S01]  /*3190*/  @P2 STG.E.U16 desc[UR36][R6.64], R224 ;  /* 0x000000e006002986 */ /* 0x0003e2000c101524 */
[----:B------:R-:W-:Y:S05]  /*31a0*/  @!P4 BRA `(.L_x_38) ;  /* 0x000000000004c947 */ /* 0x000fea0003800000 */
[----:B------:R2:W5:Y:S02]  /*31b0*/  LDG.E.LTC128B.U16 R223, desc[UR36][R8.64+0x2] ;  /* 0x0000022408df7981 */ /* 0x000564000c1e1520 */
.L_x_38:
[----:B------:R-:W-:Y:S05]  /*31c0*/  BSYNC B1 ;  /* 0x0000000000017941 */ /* 0x000fea0003800000 */
.L_x_37:
[----:B------:R-:W3:Y:S01]  /*31d0*/  LDL.LU R225, [R1+0xc] ;  /* 0x00000c0001e17983 */ /* 0x000ee20000300800 */
[----:B-1---5:R-:W-:Y:S01]  /*31e0*/  IMAD.U32 R224, R223, 0x10000, RZ ;  /* 0x00010000dfe07824 */ /* 0x022fe200078e00ff */
[----:B------:R-:W-:Y:S01]  /*31f0*/  ISETP.GT.AND P2, PT, R0, 0x8, P0 ;  /* 0x000000080000780c */ /* 0x000fe20000744270 */
[----:B------:R-:W-:Y:S02]  /*3200*/  BSSY B1, `(.L_x_39) ;  /* 0x0000007000017945 */ /* 0x000fe40003800000 */
[----:B------:R-:W-:-:S04]  /*3210*/  FMUL R224, R224, R16 ;  /* 0x00000010e0e07220 */ /* 0x000fc80000400000 */
[----:B---3--:R-:W-:-:S05]  /*3220*/  FFMA R224, R225, R2, R224 ;  /* 0x00000002e1e07223 */ /* 0x008fca00000000e0 */
[----:B------:R-:W-:-:S05]  /*3230*/  F2FP.BF16.F32.PACK_AB R224, RZ, R224 ;  /* 0x000000e0ffe0723e */ /* 0x000fca00000010ff */
[----:B------:R1:W-:Y:S01]  /*3240*/  @P4 STG.E.U16 desc[UR36][R6.64+0x2], R224 ;  /* 0x000002e006004986 */ /* 0x0003e2000c101524 */
[----:B------:R-:W-:Y:S05]  /*3250*/  @!P2 BRA `(.L_x_40) ;  /* 0x000000000004a947 */ /* 0x000fea0003800000 */
[----:B------:R3:W5:Y:S02]  /*3260*/  LDG.E.LTC128B.U16 R223, desc[UR36][R10.64+0x10] ;  /* 0x000010240adf7981 */ /* 0x000764000c1e1520 */
.L_x_40:
[----:B------:R-:W-:Y:S05]  /*3270*/  BSYNC B1 ;  /* 0x0000000000017941 */ /* 0x000fea0003800000 */
.L_x_39:
[----:B------:R-:W4:Y:S01]  /*3280*/  LDL.LU R225, [R1+0x10] ;  /* 0x0000100001e17983 */ /* 0x000f220000300800 */
[----:B-1---5:R-:W-:Y:S01]  /*3290*/  IMAD.U32 R224, R223, 0x10000, RZ ;  /* 0x00010000dfe07824 */ /* 0x022fe200078e00ff */
[----:B------:R-:W-:Y:S01]  /*32a0*/  ISETP.GT.AND P3, PT, R0, 0x9, P0 ;  /* 0x000000090000780c */ /* 0x000fe20000764270 */
[----:B------:R-:W-:Y:S02]  /*32b0*/  BSSY B1, `(.L_x_41) ;  /* 0x0000007000017945 */ /* 0x000fe40003800000 */
[----:B------:R-:W-:-:S04]  /*32c0*/  FMUL R224, R224, R16 ;  /* 0x00000010e0e07220 */ /* 0x000fc80000400000 */
[----:B----4-:R-:W-:-:S05]  /*32d0*/  FFMA R224, R225, R2, R224 ;  /* 0x00000002e1e07223 */ /* 0x010fca00000000e0 */
[----:B------:R-:W-:-:S05]  /*32e0*/  F2FP.BF16.F32.PACK_AB R224, RZ, R224 ;  /* 0x000000e0ffe0723e */ /* 0x000fca00000010ff */
[----:B------:R1:W-:Y:S01]  /*32f0*/  @P2 STG.E.U16 desc[UR36][R4.64+0x10], R224 ;  /* 0x000010e004002986 */ /* 0x0003e2000c101524 */
[----:B------:R-:W-:Y:S05]  /*3300*/  @!P3 BRA `(.L_x_42) ;  /* 0x000000000004b947 */ /* 0x000fea0003800000 */
[----:B------:R4:W5:Y:S02]  /*3310*/  LDG.E.LTC128B.U16 R223, desc[UR36][R10.64+0x12] ;  /* 0x000012240adf7981 */ /* 0x000964000c1e1520 */
.L_x_42:
[----:B------:R-:W-:Y:S05]  /*3320*/  BSYNC B1 ;  /* 0x0000000000017941 */ /* 0x000fea0003800000 */
.L_x_41:
[----:B------:R-:W2:Y:S01]  /*3330*/  LDL.LU R225, [R1+0x14] ;  /* 0x0000140001e17983 */ /* 0x000ea20000300800 */
[----:B-1---5:R-:W-:Y:S01]  /*3340*/  IMAD.U32 R224, R223, 0x10000, RZ ;  /* 0x00010000dfe07824 */ /* 0x022fe200078e00ff */
[----:B------:R-:W-:Y:S01]  /*3350*/  ISETP.GT.AND P2, PT, R0, 0x8, P1 ;  /* 0x000000080000780c */ /* 0x000fe20000f44270 */
[----:B------:R-:W-:Y:S02]  /*3360*/  BSSY B1, `(.L_x_43) ;  /* 0x0000007000017945 */ /* 0x000fe40003800000 */
[----:B------:R-:W-:-:S04]  /*3370*/  FMUL R224, R224, R16 ;  /* 0x00000010e0e07220 */ /* 0x000fc80000400000 */
[----:B--2---:R-:W-:-:S05]  /*3380*/  FFMA R224, R225, R2, R224 ;  /* 0x00000002e1e07223 */ /* 0x004fca00000000e0 */
[----:B------:R-:W-:-:S05]  /*3390*/  F2FP.BF16.F32.PACK_AB R224, RZ, R224 ;  /* 0x000000e0ffe0723e */ /* 0x000fca00000010ff */
[----:B------:R1:W-:Y:S01]  /*33a0*/  @P3 STG.E.U16 desc[UR36][R4.64+0x12], R224 ;  /* 0x000012e004003986 */ /* 0x0003e2000c101524 */
[----:B------:R-:W-:Y:S05]  /*33b0*/  @!P2 BRA `(.L_x_44) ;  /* 0x000000000004a947 */ /* 0x000fea0003800000 */
[----:B------:R2:W5:Y:S02]  /*33c0*/  LDG.E.LTC128B.U16 R223, desc[UR36][R8.64+0x10] ;  /* 0x0000102408df7981 */ /* 0x000564000c1e1520 */
.L_x_44:
[----:B------:R-:W-:Y:S05]  /*33d0*/  BSYNC B1 ;  /* 0x0000000000017941 */ /* 0x000fea0003800000 */
.L_x_43:
        /* <DEDUP_REMOVED lines=10> */
.L_x_46:
[----:B------:R-:W-:Y:S05]  /*3480*/  BSYNC B1 ;  /* 0x0000000000017941 */ /* 0x000fea0003800000 */
.L_x_45:
        /* <DEDUP_REMOVED lines=10> */
.L_x_48:
[----:B------:R-:W-:Y:S05]  /*3530*/  BSYNC B1 ;  /* 0x0000000000017941 */ /* 0x000fea0003800000 */
.L_x_47:
        /* <DEDUP_REMOVED lines=10> */
.L_x_50:
[----:B------:R-:W-:Y:S05]  /*35e0*/  BSYNC B1 ;  /* 0x0000000000017941 */ /* 0x000fea0003800000 */
.L_x_49:
        /* <DEDUP_REMOVED lines=10> */
.L_x_52:
[----:B------:R-:W-:Y:S05]  /*3690*/  BSYNC B1 ;  /* 0x0000000000017941 */ /* 0x000fea0003800000 */
.L_x_51:
        /* <DEDUP_REMOVED lines=10> */
.L_x_54:
[----:B------:R-:W-:Y:S05]  /*3740*/  BSYNC B1 ;  /* 0x0000000000017941 */ /* 0x000fea0003800000 */
.L_x_53:
        /* <DEDUP_REMOVED lines=10> */
.L_x_56:
[----:B------:R-:W-:Y:S05]  /*37f0*/  BSYNC B1 ;  /* 0x0000000000017941 */ /* 0x000fea0003800000 */
.L_x_55:
        /* <DEDUP_REMOVED lines=10> */
.L_x_58:
[----:B------:R-:W-:Y:S05]  /*38a0*/  BSYNC B1 ;  /* 0x0000000000017941 */ /* 0x000fea0003800000 */
.L_x_57:
        /* <DEDUP_REMOVED lines=10> */
.L_x_60:
[----:B------:R-:W-:Y:S05]  /*3950*/  BSYNC B1 ;  /* 0x0000000000017941 */ /* 0x000fea0003800000 */
.L_x_59:
        /* <DEDUP_REMOVED lines=10> */
.L_x_62:
[----:B------:R-:W-:Y:S05]  /*3a00*/  BSYNC B1 ;  /* 0x0000000000017941 */ /* 0x000fea0003800000 */
.L_x_61:
        /* <DEDUP_REMOVED lines=10> */
.L_x_64:
[----:B------:R-:W-:Y:S05]  /*3ab0*/  BSYNC B1 ;  /* 0x0000000000017941 */ /* 0x000fea0003800000 */
.L_x_63:
        /* <DEDUP_REMOVED lines=10> */
.L_x_66:
[----:B------:R-:W-:Y:S05]  /*3b60*/  BSYNC B1 ;  /* 0x0000000000017941 */ /* 0x000fea0003800000 */
.L_x_65:
        /* <DEDUP_REMOVED lines=10> */
.L_x_68:
[----:B------:R-:W-:Y:S05]  /*3c10*/  BSYNC B1 ;  /* 0x0000000000017941 */ /* 0x000fea0003800000 */
.L_x_67:
        /* <DEDUP_REMOVED lines=10> */
.L_x_70:
[----:B------:R-:W-:Y:S05]  /*3cc0*/  BSYNC B1 ;  /* 0x0000000000017941 */ /* 0x000fea0003800000 */
.L_x_69:
        /* <DEDUP_REMOVED lines=10> */
.L_x_72:
[----:B------:R-:W-:Y:S05]  /*3d70*/  BSYNC B1 ;  /* 0x0000000000017941 */ /* 0x000fea0003800000 */
.L_x_71:
        /* <DEDUP_REMOVED lines=10> */
.L_x_74:
[----:B------:R-:W-:Y:S05]  /*3e20*/  BSYNC B1 ;  /* 0x0000000000017941 */ /* 0x000fea0003800000 */
.L_x_73:
        /* <DEDUP_REMOVED lines=10> */
.L_x_76:
[----:B------:R-:W-:Y:S05]  /*3ed0*/  BSYNC B1 ;  /* 0x0000000000017941 */ /* 0x000fea0003800000 */
.L_x_75:
        /* <DEDUP_REMOVED lines=10> */
.L_x_78:
[----:B------:R-:W-:Y:S05]  /*3f80*/  BSYNC B1 ;  /* 0x0000000000017941 */ /* 0x000fea0003800000 */
.L_x_77:
        /* <DEDUP_REMOVED lines=10> */
.L_x_80:
[----:B------:R-:W-:Y:S05]  /*4030*/  BSYNC B1 ;  /* 0x0000000000017941 */ /* 0x000fea0003800000 */
.L_x_79:
        /* <DEDUP_REMOVED lines=10> */
.L_x_82:
[----:B------:R-:W-:Y:S05]  /*40e0*/  BSYNC B1 ;  /* 0x0000000000017941 */ /* 0x000fea0003800000 */
.L_x_81:
        /* <DEDUP_REMOVED lines=10> */
.L_x_84:
[----:B------:R-:W-:Y:S05]  /*4190*/  BSYNC B1 ;  /* 0x0000000000017941 */ /* 0x000fea0003800000 */
.L_x_83:
        /* <DEDUP_REMOVED lines=10> */
.L_x_86:
[----:B------:R-:W-:Y:S05]  /*4240*/  BSYNC B1 ;  /* 0x0000000000017941 */ /* 0x000fea0003800000 */
.L_x_85:
        /* <DEDUP_REMOVED lines=10> */
.L_x_88:
[----:B------:R-:W-:Y:S05]  /*42f0*/  BSYNC B1 ;  /* 0x0000000000017941 */ /* 0x000fea0003800000 */
.L_x_87:
        /* <DEDUP_REMOVED lines=10> */
.L_x_90:
[----:B------:R-:W-:Y:S05]  /*43a0*/  BSYNC B1 ;  /* 0x0000000000017941 */ /* 0x000fea0003800000 */
.L_x_89:
        /* <DEDUP_REMOVED lines=10> */
.L_x_92:
[----:B------:R-:W-:Y:S05]  /*4450*/  BSYNC B1 ;  /* 0x0000000000017941 */ /* 0x000fea0003800000 */
.L_x_91:
        /* <DEDUP_REMOVED lines=10> */
.L_x_94:
[----:B------:R-:W-:Y:S05]  /*4500*/  BSYNC B1 ;  /* 0x0000000000017941 */ /* 0x000fea0003800000 */
.L_x_93:
        /* <DEDUP_REMOVED lines=10> */
.L_x_96:
[----:B------:R-:W-:Y:S05]  /*45b0*/  BSYNC B1 ;  /* 0x0000000000017941 */ /* 0x000fea0003800000 */
.L_x_95:
        /* <DEDUP_REMOVED lines=10> */
.L_x_98:
[----:B------:R-:W-:Y:S05]  /*4660*/  BSYNC B1 ;  /* 0x0000000000017941 */ /* 0x000fea0003800000 */
.L_x_97:
        /* <DEDUP_REMOVED lines=10> */
.L_x_100:
[----:B------:R-:W-:Y:S05]  /*4710*/  BSYNC B1 ;  /* 0x0000000000017941 */ /* 0x000fea0003800000 */
.L_x_99:
        /* <DEDUP_REMOVED lines=10> */
.L_x_102:
[----:B------:R-:W-:Y:S05]  /*47c0*/  BSYNC B1 ;  /* 0x0000000000017941 */ /* 0x000fea0003800000 */
.L_x_101:
        /* <DEDUP_REMOVED lines=10> */
.L_x_104:
[----:B------:R-:W-:Y:S05]  /*4870*/  BSYNC B1 ;  /* 0x0000000000017941 */ /* 0x000fea0003800000 */
.L_x_103:
        /* <DEDUP_REMOVED lines=10> */
.L_x_106:
[----:B------:R-:W-:Y:S05]  /*4920*/  BSYNC B1 ;  /* 0x0000000000017941 */ /* 0x000fea0003800000 */
.L_x_105:
        /* <DEDUP_REMOVED lines=10> */
.L_x_108:
[----:B------:R-:W-:Y:S05]  /*49d0*/  BSYNC B1 ;  /* 0x0000000000017941 */ /* 0x000fea0003800000 */
.L_x_107:
        /* <DEDUP_REMOVED lines=10> */
.L_x_110:
[----:B------:R-:W-:Y:S05]  /*4a80*/  BSYNC B1 ;  /* 0x0000000000017941 */ /* 0x000fea0003800000 */
.L_x_109:
        /* <DEDUP_REMOVED lines=10> */
.L_x_112:
[----:B------:R-:W-:Y:S05]  /*4b30*/  BSYNC B1 ;  /* 0x0000000000017941 */ /* 0x000fea0003800000 */
.L_x_111:
        /* <DEDUP_REMOVED lines=10> */
.L_x_114:
[----:B------:R-:W-:Y:S05]  /*4be0*/  BSYNC B1 ;  /* 0x0000000000017941 */ /* 0x000fea0003800000 */
.L_x_113:
        /* <DEDUP_REMOVED lines=10> */
.L_x_116:
[----:B------:R-:W-:Y:S05]  /*4c90*/  BSYNC B1 ;  /* 0x0000000000017941 */ /* 0x000fea0003800000 */
.L_x_115:
        /* <DEDUP_REMOVED lines=10> */
.L_x_118:
[----:B------:R-:W-:Y:S05]  /*4d40*/  BSYNC B1 ;  /* 0x0000000000017941 */ /* 0x000fea0003800000 */
.L_x_117:
        /* <DEDUP_REMOVED lines=10> */
.L_x_120:
[----:B------:R-:W-:Y:S05]  /*4df0*/  BSYNC B1 ;  /* 0x0000000000017941 */ /* 0x000fea0003800000 */
.L_x_119:
        /* <DEDUP_REMOVED lines=10> */
.L_x_122:
[----:B------:R-:W-:Y:S05]  /*4ea0*/  BSYNC B1 ;  /* 0x0000000000017941 */ /* 0x000fea0003800000 */
.L_x_121:
[----:B------:R-:W2:Y:S01]  /*4eb0*/  LDL.LU R225, [R1+0xb4] ;  /* 0x0000b40001e17983 */ /* 0x000ea20000300800 */
[----:B-1---5:R-:W-:Y:S01]  /*4ec0*/  SHF.L.U32 R224, R223, 0x10, RZ ;  /* 0x00000010dfe07819 */ /* 0x022fe200000006ff */
[----:B------:R-:W-:Y:S01]  /*4ed0*/  BSSY B1, `(.L_x_123) ;  /* 0x0000008000017945 */ /* 0x000fe20003800000 */
[----:B------:R-:W-:-:S03]  /*4ee0*/  ISETP.GT.AND P2, PT, R0, 0x58, P1 ;  /* 0x000000580000780c */ /* 0x000fc60000f44270 */
[----:B------:R-:W-:-:S04]  /*4ef0*/  FMUL R224, R224, R16 ;  /* 0x00000010e0e07220 */ /* 0x000fc80000400000 */
[----:B--2---:R-:W-:-:S05]  /*4f00*/  FFMA R224, R225, R2, R224 ;  /* 0x00000002e1e07223 */ /* 0x004fca00000000e0 */
[----:B------:R-:W-:-:S05]  /*4f10*/  F2FP.BF16.F32.PACK_AB R224, RZ, R224 ;  /* 0x000000e0ffe0723e */ /* 0x000fca00000010ff */
[----:B------:R1:W-:Y:S01]  /*4f20*/  @P3 STG.E.U16 desc[UR36][R4.64+0xb2], R224 ;  /* 0x0000b2e004003986 */ /* 0x0003e2000c101524 */
[----:B------:R-:W-:Y:S05]  /*4f30*/  @!P2 BRA `(.L_x_124) ;  /* 0x000000000004a947 */ /* 0x000fea0003800000 */
[----:B------:R2:W5:Y:S02]  /*4f40*/  LDG.E.LTC128B.U16 R223, desc[UR36][R8.64+0xb0] ;  /* 0x0000b02408df7981 */ /* 0x000564000c1e1520 */
.L_x_124:
[----:B------:R-:W-:Y:S05]  /*4f50*/  BSYNC B1 ;  /* 0x0000000000017941 */ /* 0x000fea0003800000 */
.L_x_123:
        /* <DEDUP_REMOVED lines=10> */
.L_x_126:
[----:B------:R-:W-:Y:S05]  /*5000*/  BSYNC B1 ;  /* 0x0000000000017941 */ /* 0x000fea0003800000 */
.L_x_125:
        /* <DEDUP_REMOVED lines=10> */
.L_x_128:
[----:B------:R-:W-:Y:S05]  /*50b0*/  BSYNC B1 ;  /* 0x0000000000017941 */ /* 0x000fea0003800000 */
.L_x_127:
        /* <DEDUP_REMOVED lines=10> */
.L_x_130:
[----:B------:R-:W-:Y:S05]  /*5160*/  BSYNC B1 ;  /* 0x0000000000017941 */ /* 0x000fea0003800000 */
.L_x_129:
        /* <DEDUP_REMOVED lines=10> */
.L_x_132:
[----:B------:R-:W-:Y:S05]  /*5210*/  BSYNC B1 ;  /* 0x0000000000017941 */ /* 0x000fea0003800000 */
.L_x_131:
        /* <DEDUP_REMOVED lines=10> */
.L_x_134:
[----:B------:R-:W-:Y:S05]  /*52c0*/  BSYNC B1 ;  /* 0x0000000000017941 */ /* 0x000fea0003800000 */
.L_x_133:
        /* <DEDUP_REMOVED lines=10> */
.L_x_136:
[----:B------:R-:W-:Y:S05]  /*5370*/  BSYNC B1 ;  /* 0x0000000000017941 */ /* 0x000fea0003800000 */
.L_x_135:
        /* <DEDUP_REMOVED lines=10> */
.L_x_138:
[----:B------:R-:W-:Y:S05]  /*5420*/  BSYNC B1 ;  /* 0x0000000000017941 */ /* 0x000fea0003800000 */
.L_x_137:
        /* <DEDUP_REMOVED lines=10> */
.L_x_140:
[----:B------:R-:W-:Y:S05]  /*54d0*/  BSYNC B1 ;  /* 0x0000000000017941 */ /* 0x000fea0003800000 */
.L_x_139:
        /* <DEDUP_REMOVED lines=10> */
.L_x_142:
[----:B------:R-:W-:Y:S05]  /*5580*/  BSYNC B1 ;  /* 0x0000000000017941 */ /* 0x000fea0003800000 */
.L_x_141:
[----:B------:R-:W2:Y:S01]  /*5590*/  LDL.LU R226, [R1+0xdc] ;  /* 0x0000dc0001e27983 */ /* 0x000ea20000300800 */
[----:B-----5:R-:W-:Y:S01]  /*55a0*/  IMAD.U32 R225, R223, 0x10000, RZ ;  /* 0x00010000dfe17824 */ /* 0x020fe200078e00ff */
[----:B------:R-:W-:Y:S01]  /*55b0*/  ISETP.GT.AND P2, PT, R0, 0x70, P0 ;  /* 0x000000700000780c */ /* 0x000fe20000744270 */
[----:B------:R-:W-:Y:S02]  /*55c0*/  BSSY B1, `(.L_x_143) ;  /* 0x0000007000017945 */ /* 0x000fe40003800000 */
[----:B------:R-:W-:-:S04]  /*55d0*/  FMUL R225, R225, R16 ;  /* 0x00000010e1e17220 */ /* 0x000fc80000400000 */
[----:B--2---:R-:W-:-:S05]  /*55e0*/  FFMA R225, R226, R2, R225 ;  /* 0x00000002e2e17223 */ /* 0x004fca00000000e1 */
[----:B-1----:R-:W-:-:S05]  /*55f0*/  F2FP.BF16.F32.PACK_AB R224, RZ, R225 ;  /* 0x000000e1ffe0723e */ /* 0x002fca00000010ff */
[----:B------:R1:W-:Y:S01]  /*5600*/  @P3 STG.E.U16 desc[UR36][R6.64+0xd2], R224 ;  /* 0x0000d2e006003986 */ /* 0x0003e2000c101524 */
[----:B------:R-:W-:Y:S05]  /*5610*/  @!P2 BRA `(.L_x_144) ;  /* 0x000000000004a947 */ /* 0x000fea0003800000 */
[----:B------:R2:W5:Y:S02]  /*5620*/  LDG.E.LTC128B.U16 R223, desc[UR36][R10.64+0xe0] ;  /* 0x0000e0240adf7981 */ /* 0x000564000c1e1520 */
.L_x_144:
[----:B------:R-:W-:Y:S05]  /*5630*/  BSYNC B1 ;  /* 0x0000000000017941 */ /* 0x000fea0003800000 */
.L_x_143:
[----:B------:R-:W3:Y:S01]  /*5640*/  LDL.LU R226, [R1+0xe0] ;  /* 0x0000e00001e27983 */ /* 0x000ee20000300800 */
[----:B-----5:R-:W-:Y:S01]  /*5650*/  IMAD.U32 R225, R223, 0x10000, RZ ;  /* 0x00010000dfe17824 */ /* 0x020fe200078e00ff */
[----:B------:R-:W-:Y:S01]  /*5660*/  ISETP.GT.AND P3, PT, R0, 0x71, P0 ;  /* 0x000000710000780c */ /* 0x000fe20000764270 */
[----:B------:R-:W-:Y:S02]  /*5670*/  BSSY B1, `(.L_x_145) ;  /* 0x0000007000017945 */ /* 0x000fe40003800000 */
[----:B------:R-:W-:-:S04]  /*5680*/  FMUL R225, R225, R16 ;  /* 0x00000010e1e17220 */ /* 0x000fc80000400000 */
[----:B---3--:R-:W-:-:S05]  /*5690*/  FFMA R225, R226, R2, R225 ;  /* 0x00000002e2e17223 */ /* 0x008fca00000000e1 */
[----:B-1----:R-:W-:-:S05]  /*56a0*/  F2FP.BF16.F32.PACK_AB R224, RZ, R225 ;  /* 0x000000e1ffe0723e */ /* 0x002fca00000010ff */
[----:B------:R1:W-:Y:S01]  /*56b0*/  @P2 STG.E.U16 desc[UR36][R4.64+0xe0], R224 ;  /* 0x0000e0e004002986 */ /* 0x0003e2000c101524 */
[----:B------:R-:W-:Y:S05]  /*56c0*/  @!P3 BRA `(.L_x_146) ;  /* 0x000000000004b947 */ /* 0x000fea0003800000 */
[----:B------:R3:W5:Y:S02]  /*56d0*/  LDG.E.LTC128B.U16 R223, desc[UR36][R10.64+0xe2] ;  /* 0x0000e2240adf7981 */ /* 0x000764000c1e1520 */
.L_x_146:
[----:B------:R-:W-:Y:S05]  /*56e0*/  BSYNC B1 ;  /* 0x0000000000017941 */ /* 0x000fea0003800000 */
.L_x_145:
[----:B-1----:R-:W2:Y:S01]  /*56f0*/  LDL.LU R224, [R1+0xe4] ;  /* 0x0000e40001e07983 */ /* 0x002ea20000300800 */
[----:B-----5:R-:W-:Y:S01]  /*5700*/  IMAD.U32 R225, R223, 0x10000, RZ ;  /* 0x00010000dfe17824 */ /* 0x020fe200078e00ff */
        /* <DEDUP_REMOVED lines=8> */
.L_x_148:
[----:B------:R-:W-:Y:S05]  /*5790*/  BSYNC B1 ;  /* 0x0000000000017941 */ /* 0x000fea0003800000 */
.L_x_147:
        /* <DEDUP_REMOVED lines=10> */
.L_x_150:
[----:B------:R-:W-:Y:S05]  /*5840*/  BSYNC B1 ;  /* 0x0000000000017941 */ /* 0x000fea0003800000 */
.L_x_149:
        /* <DEDUP_REMOVED lines=10> */
.L_x_152:
[----:B------:R-:W-:Y:S05]  /*58f0*/  BSYNC B1 ;  /* 0x0000000000017941 */ /* 0x000fea0003800000 */
.L_x_151:
        /* <DEDUP_REMOVED lines=10> */
.L_x_154:
[----:B------:R-:W-:Y:S05]  /*59a0*/  BSYNC B1 ;  /* 0x0000000000017941 */ /* 0x000fea0003800000 */
.L_x_153:
[----:B0-234-:R-:W2:Y:S01]  /*59b0*/  LDL.LU R10, [R1+0xf4] ;  /* 0x0000f400010a7983 */ /* 0x01dea20000300800 */
        /* <DEDUP_REMOVED lines=9> */
.L_x_156:
[----:B------:R-:W-:Y:S05]  /*5a50*/  BSYNC B1 ;  /* 0x0000000000017941 */ /* 0x000fea0003800000 */
.L_x_155:
[----:B------:R-:W3:Y:S01]  /*5a60*/  LDL.LU R10, [R1+0xf8] ;  /* 0x0000f800010a7983 */ /* 0x000ee20000300800 */
[----:B0----5:R-:W-:Y:S01]  /*5a70*/  IMAD.U32 R11, R223, 0x10000, RZ ;  /* 0x00010000df0b7824 */ /* 0x021fe200078e00ff */
[----:B------:R-:W-:Y:S01]  /*5a80*/  ISETP.GT.AND P1, PT, R0, 0x79, P1 ;  /* 0x000000790000780c */ /* 0x000fe20000f24270 */
[----:B------:R-:W-:Y:S01]  /*5a90*/  BSSY B1, `(.L_x_157) ;  /* 0x0000009000017945 */ /* 0x000fe20003800000 */
[----:B------:R-:W-:Y:S01]  /*5aa0*/  IADD3 R224, P0, R220, 0x80, RZ ;  /* 0x00000080dce07810 */ /* 0x000fe20007f1e0ff */
[----:B------:R-:W-:-:S04]  /*5ab0*/  FMUL R11, R11, R16 ;  /* 0x000000100b0b7220 */ /* 0x000fc80000400000 */
[----:B-1----:R-:W-:Y:S02]  /*5ac0*/  IMAD.X R225, RZ, RZ, UR7, P0 ;  /* 0x00000007ffe17e24 */ /* 0x002fe400080e06ff */
[----:B---3--:R-:W-:-:S05]  /*5ad0*/  FFMA R11, R10, R2, R11 ;  /* 0x000000020a0b7223 */ /* 0x008fca000000000b */
[----:B------:R-:W-:-:S05]  /*5ae0*/  F2FP.BF16.F32.PACK_AB R11, RZ, R11 ;  /* 0x0000000bff0b723e */ /* 0x000fca00000010ff */
[----:B------:R0:W-:Y:S01]  /*5af0*/  @P2 STG.E.U16 desc[UR36][R6.64+0xf0], R11 ;  /* 0x0000f00b06002986 */ /* 0x0001e2000c101524 */
[----:B------:R-:W-:Y:S05]  /*5b00*/  @!P1 BRA `(.L_x_158) ;  /* 0x0000000000049947 */ /* 0x000fea0003800000 */
[----:B------:R1:W5:Y:S02]  /*5b10*/  LDG.E.LTC128B.U16 R223, desc[UR36][R8.64+0xf2] ;  /* 0x0000f22408df7981 */ /* 0x000364000c1e1520 */
.L_x_158:
[----:B------:R-:W-:Y:S05]  /*5b20*/  BSYNC B1 ;  /* 0x0000000000017941 */ /* 0x000fea0003800000 */
.L_x_157:
[----:B------:R-:W3:Y:S01]  /*5b30*/  LDL.LU R10, [R1+0xfc] ;  /* 0x0000fc00010a7983 */ /* 0x000ee20000300800 */
[----:B-12--5:R-:W-:Y:S01]  /*5b40*/  IMAD.U32 R9, R223, 0x10000, RZ ;  /* 0x00010000df097824 */ /* 0x026fe200078e00ff */
[----:B------:R-:W-:Y:S01]  /*5b50*/  ISETP.GT.AND P0, PT, R3, 0x80, PT ;  /* 0x000000800300780c */ /* 0x000fe20003f04270 */
[----:B------:R-:W-:Y:S02]  /*5b60*/  IMAD R225, R225, R14, RZ ;  /* 0x0000000ee1e17224 */ /* 0x000fe400078e02ff */
[----:B0-----:R-:W-:Y:S01]  /*5b70*/  FMUL R11, R9, R16 ;  /* 0x00000010090b7220 */ /* 0x001fe20000400000 */
[----:B------:R-:W-:Y:S01]  /*5b80*/  IMAD.WIDE.U32 R8, R224, R14, R20 ;  /* 0x0000000ee0087225 */ /* 0x000fe200078e0014 */
[----:B------:R-:W-:-:S03]  /*5b90*/  ISETP.GT.AND P4, PT, R0, RZ, P0 ;  /* 0x000000ff0000720c */ /* 0x000fc60000784270 */
[----:B------:R-:W-:-:S04]  /*5ba0*/  IMAD R225, R224, R15, R225 ;  /* 0x0000000fe0e17224 */ /* 0x000fc800078e02e1 */
[----:B------:R-:W-:Y:S02]  /*5bb0*/  IMAD.IADD R9, R9, 0x1, R225 ;  /* 0x0000000109097824 */ /* 0x000fe400078e02e1 */
[----:B---3--:R-:W-:Y:S01]  /*5bc0*/  FFMA R11, R10, R2, R11 ;  /* 0x000000020a0b7223 */ /* 0x008fe2000000000b */
[----:B------:R-:W-:-:S04]  /*5bd0*/  LEA R10, P2, R8, R12, 0x1 ;  /* 0x0000000c080a7211 */ /* 0x000fc800078408ff */
[----:B------:R-:W-:Y:S02]  /*5be0*/  F2FP.BF16.F32.PACK_AB R226, RZ, R11 ;  /* 0x0000000bffe2723e */ /* 0x000fe400000010ff */
[----:B------:R-:W-:Y:S02]  /*5bf0*/  LEA.HI.X R11, R8, R13, R9, 0x1, P2 ;  /* 0x0000000d080b7211 */ /* 0x000fe400010f0c09 */
[----:B------:R-:W-:-:S05]  /*5c00*/  PRMT R8, R226, 0x7610, R8 ;  /* 0x00007610e2087816 */ /* 0x000fca0000000008 */
[----:B------:R0:W-:Y:S04]  /*5c10*/  @P1 STG.E.U16 desc[UR36][R6.64+0xf2], R8 ;  /* 0x0000f20806001986 */ /* 0x0001e8000c101524 */
[----:B------:R1:W2:Y:S01]  /*5c20*/  @P4 LDG.E.LTC128B.U16 R223, desc[UR36][R10.64] ;  /* 0x000000240adf4981 */ /* 0x0002a2000c1e1520 */
[----:B------:R-:W-:Y:S01]  /*5c30*/  IMAD.U32 R227, RZ, RZ, UR8 ;  /* 0x00000008ffe37e24 */ /* 0x000fe2000f8e00ff */
[----:B------:R-:W-:Y:S01]  /*5c40*/  ISETP.GT.AND P2, PT, R0, 0x1, P0 ;  /* 0x000000010000780c */ /* 0x000fe20000744270 */
[----:B------:R-:W-:Y:S01]  /*5c50*/  IMAD.U32 R226, RZ, RZ, UR8 ;  /* 0x00000008ffe27e24 */ /* 0x000fe2000f8e00ff */
[----:B------:R-:W-:Y:S01]  /*5c60*/  BSSY B1, `(.L_x_159) ;  /* 0x0000013000017945 */ /* 0x000fe20003800000 */
[----:B------:R-:W-:Y:S02]  /*5c70*/  IMAD.U32 R229, RZ, RZ, UR9 ;  /* 0x00000009ffe57e24 */ /* 0x000fe4000f8e00ff */
[----:B------:R-:W-:-:S02]  /*5c80*/  IMAD.SHL.U32 R227, R227, 0x100, RZ ;  /* 0x00000100e3e37824 */ /* 0x000fc400078e00ff */
[----:B0-----:R-:W-:Y:S01]  /*5c90*/  IMAD.WIDE.U32 R6, R224, R14, R18 ;  /* 0x0000000ee0067225 */ /* 0x001fe200078e0012 */
[----:B------:R-:W-:-:S03]  /*5ca0*/  SHF.L.U64.HI R226, R226, 0x8, R229 ;  /* 0x00000008e2e27819 */ /* 0x000fc600000102e5 */
[----:B------:R-:W-:Y:S02]  /*5cb0*/  IMAD.IADD R7, R225, 0x1, R7 ;  /* 0x00000001e1077824 */ /* 0x000fe400078e0207 */
[----:B-1----:R-:W-:Y:S01]  /*5cc0*/  IMAD.WIDE.U32 R10, R22, UR43, R6 ;  /* 0x0000002b160a7c25 */ /* 0x002fe2000f8e0006 */
[----:B------:R-:W-:-:S03]  /*5cd0*/  IADD3 R6, P1, R227, R4, RZ ;  /* 0x00000004e3067210 */ /* 0x000fc60007f3e0ff */
[----:B------:R-:W-:Y:S01]  /*5ce0*/  IMAD.IADD R11, R23, 0x1, R11 ;  /* 0x00000001170b7824 */ /* 0x000fe200078e020b */
[----:B------:R-:W-:Y:S01]  /*5cf0*/  LEA R8, P3, R10, R12, 0x1 ;  /* 0x0000000c0a087211 */ /* 0x000fe200078608ff */
[----:B------:R-:W-:Y:S02]  /*5d00*/  IMAD.X R7, R226, 0x1, R5, P1 ;  /* 0x00000001e2077824 */ /* 0x000fe400008e0605 */
[----:B--2---:R-:W-:-:S04]  /*5d10*/  IMAD.U32 R9, R223, 0x10000, RZ ;  /* 0x00010000df097824 */ /* 0x004fc800078e00ff */
[----:B------:R-:W-:-:S04]  /*5d20*/  FMUL R9, R9, R16 ;  /* 0x0000001009097220 */ /* 0x000fc80000400000 */
[----:B------:R-:W-:-:S05]  /*5d30*/  FFMA R9, R152, R2, R9 ;  /* 0x0000000298097223 */ /* 0x000fca0000000009 */
[----:B------:R-:W-:Y:S02]  /*5d40*/  F2FP.BF16.F32.PACK_AB R152, RZ, R9 ;  /* 0x00000009ff98723e */ /* 0x000fe400000010ff */
[----:B------:R-:W-:-:S03]  /*5d50*/  LEA.HI.X R9, R10, R13, R11, 0x1, P3 ;  /* 0x0000000d0a097211 */ /* 0x000fc600018f0c0b */
[----:B------:R0:W-:Y:S01]  /*5d60*/  @P4 STG.E.U16 desc[UR36][R6.64], R152 ;  /* 0x0000009806004986 */ /* 0x0001e2000c101524 */
[----:B------:R-:W-:Y:S05]  /*5d70*/  @!P2 BRA `(.L_x_160) ;  /* 0x000000000004a947 */ /* 0x000fea0003800000 */
[----:B------:R1:W5:Y:S02]  /*5d80*/  LDG.E.LTC128B.U16 R223, desc[UR36][R8.64+0x2] ;  /* 0x0000022408df7981 */ /* 0x000364000c1e1520 */
.L_x_160:
[----:B------:R-:W-:Y:S05]  /*5d90*/  BSYNC B1 ;  /* 0x0000000000017941 */ /* 0x000fea0003800000 */
.L_x_159:
[----:B-----5:R-:W-:Y:S01]  /*5da0*/  IMAD.U32 R11, R223, 0x10000, RZ ;  /* 0x00010000df0b7824 */ /* 0x020fe200078e00ff */
[----:B------:R-:W-:Y:S01]  /*5db0*/  ISETP.GT.AND P1, PT, R3, 0x88, PT ;  /* 0x000000880300780c */ /* 0x000fe20003f24270 */
[----:B------:R-:W-:Y:S02]  /*5dc0*/  BSSY B1, `(.L_x_161) ;  /* 0x000000f000017945 */ /* 0x000fe40003800000 */
[----:B0-----:R-:W-:Y:S01]  /*5dd0*/  FMUL R152, R11, R16 ;  /* 0x000000100b987220 */ /* 0x001fe20000400000 */
[----:B------:R-:W-:Y:S01]  /*5de0*/  IMAD.WIDE.U32 R10, R224, R14, R218 ;  /* 0x0000000ee00a7225 */ /* 0x000fe200078e00da */
[----:B------:R-:W-:-:S03]  /*5df0*/  ISETP.GT.AND P3, PT, R0, RZ, P1 ;  /* 0x000000ff0000720c */ /* 0x000fc60000f64270 */
[----:B------:R-:W-:Y:S01]  /*5e00*/  FFMA R153, R153, R2, R152 ;  /* 0x0000000299997223 */ /* 0x000fe20000000098 */
[----:B------:R-:W-:Y:S01]  /*5e10*/  IMAD.IADD R225, R225, 0x1, R11 ;  /* 0x00000001e1e17824 */ /* 0x000fe200078e020b */
[-C--:B------:R-:W-:Y:S02]  /*5e20*/  IADD3 R11, P4, R216, R10.reuse, RZ ;  /* 0x0000000ad80b7210 */ /* 0x080fe40007f9e0ff */
[----:B------:R-:W-:Y:S02]  /*5e30*/  IADD3 R152, P5, R18, R10, RZ ;  /* 0x0000000a12987210 */ /* 0x000fe40007fbe0ff */
[----:B------:R-:W-:Y:S01]  /*5e40*/  F2FP.BF16.F32.PACK_AB R228, RZ, R153 ;  /* 0x00000099ffe4723e */ /* 0x000fe200000010ff */
[----:B------:R-:W-:Y:S01]  /*5e50*/  IMAD.X R224, R225, 0x1, R21, P4 ;  /* 0x00000001e1e07824 */ /* 0x000fe200020e0615 */
[----:B------:R-:W-:-:S03]  /*5e60*/  LEA R10, P4, R11, R12, 0x1 ;  /* 0x0000000c0b0a7211 */ /* 0x000fc600078808ff */
[----:B------:R0:W-:Y:S01]  /*5e70*/  @P2 STG.E.U16 desc[UR36][R6.64+0x2], R228 ;  /* 0x000002e406002986 */ /* 0x0001e2000c101524 */
[----:B------:R-:W-:Y:S01]  /*5e80*/  LEA.HI.X R11, R11, R13, R224, 0x1, P4 ;  /* 0x0000000d0b0b7211 */ /* 0x000fe200020f0ce0 */
[----:B------:R-:W-:Y:S08]  /*5e90*/  @!P3 BRA `(.L_x_162) ;  /* 0x000000000004b947 */ /* 0x000ff00003800000 */
[----:B------:R2:W5:Y:S02]  /*5ea0*/  LDG.E.LTC128B.U16 R223, desc[UR36][R10.64] ;  /* 0x000000240adf7981 */ /* 0x000564000c1e1520 */
.L_x_162:
[----:B------:R-:W-:Y:S05]  /*5eb0*/  BSYNC B1 ;  /* 0x0000000000017941 */ /* 0x000fea0003800000 */
.L_x_161:
[----:B--2--5:R-:W-:Y:S01]  /*5ec0*/  IMAD.U32 R11, R223, 0x10000, RZ ;  /* 0x00010000df0b7824 */ /* 0x024fe200078e00ff */
[----:B------:R-:W-:Y:S01]  /*5ed0*/  IADD3 R224, P4, R6, R222, RZ ;  /* 0x000000de06e07210 */ /* 0x000fe20007f9e0ff */
[----:B------:R-:W-:Y:S01]  /*5ee0*/  IMAD.X R153, R19, 0x1, R225, P5 ;  /* 0x0000000113997824 */ /* 0x000fe200028e06e1 */
[----:B------:R-:W-:Y:S01]  /*5ef0*/  ISETP.GT.AND P2, PT, R0, 0x1, P1 ;  /* 0x000000010000780c */ /* 0x000fe20000f44270 */
[----:B------:R-:W-:Y:S01]  /*5f00*/  FMUL R11, R11, R16 ;  /* 0x000000100b0b7220 */ /* 0x000fe20000400000 */
[----:B------:R-:W-:Y:S01]  /*5f10*/  BSSY B1, `(.L_x_163) ;  /* 0x000000b000017945 */ /* 0x000fe20003800000 */
[----:B------:R-:W-:Y:S02]  /*5f20*/  IMAD.X R225, R7, 0x1, R221, P4 ;  /* 0x0000000107e17824 */ /* 0x000fe400020e06dd */
[----:B------:R-:W-:Y:S01]  /*5f30*/  FFMA R11, R154, R2, R11 ;  /* 0x000000029a0b7223 */ /* 0x000fe2000000000b */
[----:B------:R-:W-:-:S04]  /*5f40*/  IMAD.WIDE.U32 R152, R22, UR43, R152 ;  /* 0x0000002b16987c25 */ /* 0x000fc8000f8e0098 */
[----:B------:R-:W-:Y:S01]  /*5f50*/  F2FP.BF16.F32.PACK_AB R154, RZ, R11 ;  /* 0x0000000bff9a723e */ /* 0x000fe200000010ff */
[----:B------:R-:W-:Y:S01]  /*5f60*/  IMAD.IADD R153, R23, 0x1, R153 ;  /* 0x0000000117997824 */ /* 0x000fe200078e0299 */
[----:B------:R-:W-:-:S03]  /*5f70*/  LEA R10, P5, R152, R12, 0x1 ;  /* 0x0000000c980a7211 */ /* 0x000fc600078a08ff */
[----:B------:R2:W-:Y:S01]  /*5f80*/  @P3 STG.E.U16 desc[UR36][R224.64], R154 ;  /* 0x0000009ae0003986 */ /* 0x0005e2000c101524 */
[----:B------:R-:W-:Y:S01]  /*5f90*/  LEA.HI.X R11, R152, R13, R153, 0x1, P5 ;  /* 0x0000000d980b7211 */ /* 0x000fe200028f0c99 */
[----:B------:R-:W-:Y:S08]  /*5fa0*/  @!P2 BRA `(.L_x_164) ;  /* 0x000000000004a947 */ /* 0x000ff00003800000 */
[----:B------:R3:W5:Y:S02]  /*5fb0*/  LDG.E.LTC128B.U16 R223, desc[UR36][R10.64+0x2] ;  /* 0x000002240adf7981 */ /* 0x000764000c1e1520 */
.L_x_164:
[----:B------:R-:W-:Y:S05]  /*5fc0*/  BSYNC B1 ;  /* 0x0000000000017941 */ /* 0x000fea0003800000 */
.L_x_163:
[----:B-----5:R-:W-:Y:S01]  /*5fd0*/  IMAD.U32 R153, R223, 0x10000, RZ ;  /* 0x00010000df997824 */ /* 0x020fe200078e00ff */
[----:B------:R-:W-:Y:S01]  /*5fe0*/  ISETP.GT.AND P4, PT, R0, 0x8, P0 ;  /* 0x000000080000780c */ /* 0x000fe20000784270 */
[----:B------:R-:W-:Y:S02]  /*5ff0*/  BSSY B1, `(.L_x_165) ;  /* 0x0000009000017945 */ /* 0x000fe40003800000 */
[----:B------:R-:W-:-:S04]  /*6000*/  FMUL R152, R153, R16 ;  /* 0x0000001099987220 */ /* 0x000fc80000400000 */
[----:B------:R-:W-:Y:S01]  /*6010*/  FFMA R155, R155, R2, R152 ;  /* 0x000000029b9b7223 */ /* 0x000fe20000000098 */
[----:B------:R-:W-:-:S04]  /*6020*/  IADD3 R152, P3, R222, R6, RZ ;  /* 0x00000006de987210 */ /* 0x000fc80007f7e0ff */
[----:B------:R-:W-:Y:S01]  /*6030*/  F2FP.BF16.F32.PACK_AB R155, RZ, R155 ;  /* 0x0000009bff9b723e */ /* 0x000fe200000010ff */
[----:B------:R-:W-:-:S05]  /*6040*/  IMAD.X R153, R221, 0x1, R7, P3 ;  /* 0x00000001dd997824 */ /* 0x000fca00018e0607 */
[----:B------:R4:W-:Y:S01]  /*6050*/  @P2 STG.E.U16 desc[UR36][R152.64+0x2], R155 ;  /* 0x0000029b98002986 */ /* 0x0009e2000c101524 */
[----:B------:R-:W-:Y:S05]  /*6060*/  @!P4 BRA `(.L_x_166) ;  /* 0x000000000004c947 */ /* 0x000fea0003800000 */
[----:B------:R0:W5:Y:S02]  /*6070*/  LDG.E.LTC128B.U16 R223, desc[UR36][R8.64+0x10] ;  /* 0x0000102408df7981 */ /* 0x000164000c1e1520 */
.L_x_166:
[----:B------:R-:W-:Y:S05]  /*6080*/  BSYNC B1 ;  /* 0x0000000000017941 */ /* 0x000fea0003800000 */
.L_x_165:
[----:B----45:R-:W-:Y:S01]  /*6090*/  IMAD.U32 R153, R223, 0x10000, RZ ;  /* 0x00010000df997824 */ /* 0x030fe200078e00ff */
[----:B------:R-:W-:Y:S01]  /*60a0*/  ISETP.GT.AND P2, PT, R0, 0x9, P0 ;  /* 0x000000090000780c */ /* 0x000fe20000744270 */
[----:B------:R-:W-:Y:S02]  /*60b0*/  BSSY B1, `(.L_x_167) ;  /* 0x0000007000017945 */ /* 0x000fe40003800000 */
[----:B------:R-:W-:-:S04]  /*60c0*/  FMUL R153, R153, R16 ;  /* 0x0000001099997220 */ /* 0x000fc80000400000 */
[----:B------:R-:W-:-:S05]  /*60d0*/  FFMA R153, R156, R2, R153 ;  /* 0x000000029c997223 */ /* 0x000fca0000000099 */
[----:B------:R-:W-:-:S05]  /*60e0*/  F2FP.BF16.F32.PACK_AB R153, RZ, R153 ;  /* 0x00000099ff99723e */ /* 0x000fca00000010ff */
[----:B------:R4:W-:Y:S01]  /*60f0*/  @P4 STG.E.U16 desc[UR36][R6.64+0x10], R153 ;  /* 0x0000109906004986 */ /* 0x0009e2000c101524 */
[----:B------:R-:W-:Y:S05]  /*6100*/  @!P2 BRA `(.L_x_168) ;  /* 0x000000000004a947 */ /* 0x000fea0003800000 */
[----:B------:R0:W5:Y:S02]  /*6110*/  LDG.E.LTC128B.U16 R223, desc[UR36][R8.64+0x12] ;  /* 0x0000122408df7981 */ /* 0x000164000c1e1520 */
.L_x_168:
[----:B------:R-:W-:Y:S05]  /*6120*/  BSYNC B1 ;  /* 0x0000000000017941 */ /* 0x000fea0003800000 */
.L_x_167:
        /* <DEDUP_REMOVED lines=9> */
.L_x_170:
[----:B------:R-:W-:Y:S05]  /*61c0*/  BSYNC B1 ;  /* 0x0000000000017941 */ /* 0x000fea0003800000 */
.L_x_169:
[----:B-----5:R-:W-:Y:S01]  /*61d0*/  IMAD.U32 R153, R223, 0x10000, RZ ;  /* 0x00010000df997824 */ /* 0x020fe200078e00ff */
[----:B----4-:R-:W-:Y:S01]  /*61e0*/  IADD3 R152, P2, P3, R222, R4, R227 ;  /* 0x00000004de987210 */ /* 0x010fe20007b5e0e3 */
[----:B------:R-:W-:Y:S01]  /*61f0*/  BSSY B1, `(.L_x_171) ;  /* 0x0000009000017945 */ /* 0x000fe20003800000 */
[----:B------:R-:W-:Y:S01]  /*6200*/  ISETP.GT.AND P5, PT, R0, 0x9, P1 ;  /* 0x000000090000780c */ /* 0x000fe20000fa4270 */
[----:B------:R-:W-:-:S04]  /*6210*/  FMUL R153, R153, R16 ;  /* 0x0000001099997220 */ /* 0x000fc80000400000 */
[----:B------:R-:W-:-:S05]  /*6220*/  FFMA R153, R158, R2, R153 ;  /* 0x000000029e997223 */ /* 0x000fca0000000099 */
[----:B--2---:R-:W-:Y:S02]  /*6230*/  F2FP.BF16.F32.PACK_AB R154, RZ, R153 ;  /* 0x00000099ff9a723e */ /* 0x004fe400000010ff */
[----:B------:R-:W-:-:S05]  /*6240*/  IADD3.X R153, R221, R5, R226, P2, P3 ;  /* 0x00000005dd997210 */ /* 0x000fca00017e64e2 */
[----:B------:R2:W-:Y:S01]  /*6250*/  @P4 STG.E.U16 desc[UR36][R152.64+0x10], R154 ;  /* 0x0000109a98004986 */ /* 0x0005e2000c101524 */
[----:B------:R-:W-:Y:S05]  /*6260*/  @!P5 BRA `(.L_x_172) ;  /* 0x000000000004d947 */ /* 0x000fea0003800000 */
[----:B------:R4:W5:Y:S02]  /*6270*/  LDG.E.LTC128B.U16 R223, desc[UR36][R10.64+0x12] ;  /* 0x000012240adf7981 */ /* 0x000964000c1e1520 */
.L_x_172:
[----:B------:R-:W-:Y:S05]  /*6280*/  BSYNC B1 ;  /* 0x0000000000017941 */ /* 0x000fea0003800000 */
.L_x_171:
[----:B-----5:R-:W-:Y:S01]  /*6290*/  IMAD.U32 R155, R223, 0x10000, RZ ;  /* 0x00010000df9b7824 */ /* 0x020fe200078e00ff */
[----:B------:R-:W-:Y:S01]  /*62a0*/  ISETP.GT.AND P2, PT, R0, 0x10, P0 ;  /* 0x000000100000780c */ /* 0x000fe20000744270 */
[----:B------:R-:W-:Y:S02]  /*62b0*/  BSSY B1, `(.L_x_173) ;  /* 0x0000007000017945 */ /* 0x000fe40003800000 */
[----:B--2---:R-:W-:-:S04]  /*62c0*/  FMUL R154, R155, R16 ;  /* 0x000000109b9a7220 */ /* 0x004fc80000400000 */
[----:B------:R-:W-:-:S05]  /*62d0*/  FFMA R154, R159, R2, R154 ;  /* 0x000000029f9a7223 */ /* 0x000fca000000009a */
[----:B------:R-:W-:-:S05]  /*62e0*/  F2FP.BF16.F32.PACK_AB R154, RZ, R154 ;  /* 0x0000009aff9a723e */ /* 0x000fca00000010ff */
[----:B------:R2:W-:Y:S01]  /*62f0*/  @P5 STG.E.U16 desc[UR36][R152.64+0x12], R154 ;  /* 0x0000129a98005986 */ /* 0x0005e2000c101524 */
[----:B------:R-:W-:Y:S05]  /*6300*/  @!P2 BRA `(.L_x_174) ;  /* 0x000000000004a947 */ /* 0x000fea0003800000 */
[----:B------:R0:W5:Y:S02]  /*6310*/  LDG.E.LTC128B.U16 R223, desc[UR36][R8.64+0x20] ;  /* 0x0000202408df7981 */ /* 0x000164000c1e1520 */
.L_x_174:
[----:B------:R-:W-:Y:S05]  /*6320*/  BSYNC B1 ;  /* 0x0000000000017941 */ /* 0x000fea0003800000 */
.L_x_173:
[----:B-----5:R-:W-:Y:S01]  /*6330*/  IMAD.U32 R155, R223, 0x10000, RZ ;  /* 0x00010000df9b7824 */ /* 0x020fe200078e00ff */
        /* <DEDUP_REMOVED lines=8> */
.L_x_176:
[----:B------:R-:W-:Y:S05]  /*63c0*/  BSYNC B1 ;  /* 0x0000000000017941 */ /* 0x000fea0003800000 */
.L_x_175:
[----:B0----5:R-:W-:Y:S01]  /*63d0*/  IMAD.U32 R155, R223, 0x10000, RZ ;  /* 0x00010000df9b7824 */ /* 0x021fe200078e00ff */
        /* <DEDUP_REMOVED lines=8> */
.L_x_178:
[----:B------:R-:W-:Y:S05]  /*6460*/  BSYNC B1 ;  /* 0x0000000000017941 */ /* 0x000fea0003800000 */
.L_x_177:
        /* <DEDUP_REMOVED lines=9> */
.L_x_180:
[----:B------:R-:W-:Y:S05]  /*6500*/  BSYNC B1 ;  /* 0x0000000000017941 */ /* 0x000fea0003800000 */
.L_x_179:
[----:B0----5:R-:W-:Y:S01]  /*6510*/  IMAD.U32 R155, R223, 0x10000, RZ ;  /* 0x00010000df9b7824 */ /* 0x021fe200078e00ff */
        /* <DEDUP_REMOVED lines=8> */
.L_x_182:
[----:B------:R-:W-:Y:S05]  /*65a0*/  BSYNC B1 ;  /* 0x0000000000017941 */ /* 0x000fea0003800000 */
.L_x_181:
        /* <DEDUP_REMOVED lines=9> */
.L_x_184:
[----:B------:R-:W-:Y:S05]  /*6640*/  BSYNC B1 ;  /* 0x0000000000017941 */ /* 0x000fea0003800000 */
.L_x_183:
        /* <DEDUP_REMOVED lines=9> */
.L_x_186:
[----:B------:R-:W-:Y:S05]  /*66e0*/  BSYNC B1 ;  /* 0x0000000000017941 */ /* 0x000fea0003800000 */
.L_x_185:
        /* <DEDUP_REMOVED lines=9> */
.L_x_188:
[----:B------:R-:W-:Y:S05]  /*6780*/  BSYNC B1 ;  /* 0x0000000000017941 */ /* 0x000fea0003800000 */
.L_x_187:
        /* <DEDUP_REMOVED lines=9> */
.L_x_190:
[----:B------:R-:W-:Y:S05]  /*6820*/  BSYNC B1 ;  /* 0x0000000000017941 */ /* 0x000fea0003800000 */
.L_x_189:
        /* <DEDUP_REMOVED lines=9> */
.L_x_192:
[----:B------:R-:W-:Y:S05]  /*68c0*/  BSYNC B1 ;  /* 0x0000000000017941 */ /* 0x000fea0003800000 */
.L_x_191:
        /* <DEDUP_REMOVED lines=9> */
.L_x_194:
[----:B------:R-:W-:Y:S05]  /*6960*/  BSYNC B1 ;  /* 0x0000000000017941 */ /* 0x000fea0003800000 */
.L_x_193:
        /* <DEDUP_REMOVED lines=9> */
.L_x_196:
[----:B------:R-:W-:Y:S05]  /*6a00*/  BSYNC B1 ;  /* 0x0000000000017941 */ /* 0x000fea0003800000 */
.L_x_195:
        /* <DEDUP_REMOVED lines=9> */
.L_x_198:
[----:B------:R-:W-:Y:S05]  /*6aa0*/  BSYNC B1 ;  /* 0x0000000000017941 */ /* 0x000fea0003800000 */
.L_x_197:
[----:B-----5:R-:W-:Y:S01]  /*6ab0*/  SHF.L.U32 R155, R223, 0x10, RZ ;  /* 0x00000010df9b7819 */ /* 0x020fe200000006ff */
[----:B------:R-:W-:Y:S01]  /*6ac0*/  BSSY B1, `(.L_x_199) ;  /* 0x0000008000017945 */ /* 0x000fe20003800000 */
[----:B------:R-:W-:-:S03]  /*6ad0*/  ISETP.GT.AND P3, PT, R0, 0x29, P0 ;  /* 0x000000290000780c */ /* 0x000fc60000764270 */
[----:B------:R-:W-:-:S04]  /*6ae0*/  FMUL R155, R155, R16 ;  /* 0x000000109b9b7220 */ /* 0x000fc80000400000 */
[----:B------:R-:W-:-:S05]  /*6af0*/  FFMA R155, R172, R2, R155 ;  /* 0x00000002ac9b7223 */ /* 0x000fca000000009b */
[----:B------:R-:W-:-:S05]  /*6b00*/  F2FP.BF16.F32.PACK_AB R155, RZ, R155 ;  /* 0x0000009bff9b723e */ /* 0x000fca00000010ff */
[----:B------:R0:W-:Y:S01]  /*6b10*/  @P2 STG.E.U16 desc[UR36][R6.64+0x50], R155 ;  /* 0x0000509b06002986 */ /* 0x0001e2000c101524 */
[----:B------:R-:W-:Y:S05]  /*6b20*/  @!P3 BRA `(.L_x_200) ;  /* 0x000000000004b947 */ /* 0x000fea0003800000 */
[----:B------:R0:W5:Y:S02]  /*6b30*/  LDG.E.LTC128B.U16 R223, desc[UR36][R8.64+0x52] ;  /* 0x0000522408df7981 */ /* 0x000164000c1e1520 */
.L_x_200:
[----:B------:R-:W-:Y:S05]  /*6b40*/  BSYNC B1 ;  /* 0x0000000000017941 */ /* 0x000fea0003800000 */
.L_x_199:
        /* <DEDUP_REMOVED lines=9> */
.L_x_202:
[----:B------:R-:W-:Y:S05]  /*6be0*/  BSYNC B1 ;  /* 0x0000000000017941 */ /* 0x000fea0003800000 */
.L_x_201:
        /* <DEDUP_REMOVED lines=9> */
.L_x_204:
[----:B------:R-:W-:Y:S05]  /*6c80*/  BSYNC B1 ;  /* 0x0000000000017941 */ /* 0x000fea0003800000 */
.L_x_203:
        /* <DEDUP_REMOVED lines=9> */
.L_x_206:
[----:B------:R-:W-:Y:S05]  /*6d20*/  BSYNC B1 ;  /* 0x0000000000017941 */ /* 0x000fea0003800000 */
.L_x_205:
        /* <DEDUP_REMOVED lines=9> */
.L_x_208:
[----:B------:R-:W-:Y:S05]  /*6dc0*/  BSYNC B1 ;  /* 0x0000000000017941 */ /* 0x000fea0003800000 */
.L_x_207:
        /* <DEDUP_REMOVED lines=9> */
.L_x_210:
[----:B------:R-:W-:Y:S05]  /*6e60*/  BSYNC B1 ;  /* 0x0000000000017941 */ /* 0x000fea0003800000 */
.L_x_209:
        /* <DEDUP_REMOVED lines=9> */
.L_x_212:
[----:B------:R-:W-:Y:S05]  /*6f00*/  BSYNC B1 ;  /* 0x0000000000017941 */ /* 0x000fea0003800000 */
.L_x_211:
        /* <DEDUP_REMOVED lines=9> */
.L_x_214:
[----:B------:R-:W-:Y:S05]  /*6fa0*/  BSYNC B1 ;  /* 0x0000000000017941 */ /* 0x000fea0003800000 */
.L_x_213:
        /* <DEDUP_REMOVED lines=9> */
.L_x_216:
[----:B------:R-:W-:Y:S05]  /*7040*/  BSYNC B1 ;  /* 0x0000000000017941 */ /* 0x000fea0003800000 */
.L_x_215:
        /* <DEDUP_REMOVED lines=9> */
.L_x_218:
[----:B------:R-:W-:Y:S05]  /*70e0*/  BSYNC B1 ;  /* 0x0000000000017941 */ /* 0x000fea0003800000 */
.L_x_217:
        /* <DEDUP_REMOVED lines=9> */
.L_x_220:
[----:B------:R-:W-:Y:S05]  /*7180*/  BSYNC B1 ;  /* 0x0000000000017941 */ /* 0x000fea0003800000 */
.L_x_219:
        /* <DEDUP_REMOVED lines=9> */
.L_x_222:
[----:B------:R-:W-:Y:S05]  /*7220*/  BSYNC B1 ;  /* 0x0000000000017941 */ /* 0x000fea0003800000 */
.L_x_221:
        /* <DEDUP_REMOVED lines=9> */
.L_x_224:
[----:B------:R-:W-:Y:S05]  /*72c0*/  BSYNC B1 ;  /* 0x0000000000017941 */ /* 0x000fea0003800000 */
.L_x_223:
        /* <DEDUP_REMOVED lines=9> */
.L_x_226:
[----:B------:R-:W-:Y:S05]  /*7360*/  BSYNC B1 ;  /* 0x0000000000017941 */ /* 0x000fea0003800000 */
.L_x_225:
        /* <DEDUP_REMOVED lines=9> */
.L_x_228:
[----:B------:R-:W-:Y:S05]  /*7400*/  BSYNC B1 ;  /* 0x0000000000017941 */ /* 0x000fea0003800000 */
.L_x_227:
        /* <DEDUP_REMOVED lines=9> */
.L_x_230:
[----:B------:R-:W-:Y:S05]  /*74a0*/  BSYNC B1 ;  /* 0x0000000000017941 */ /* 0x000fea0003800000 */
.L_x_229:
        /* <DEDUP_REMOVED lines=9> */
.L_x_232:
[----:B------:R-:W-:Y:S05]  /*7540*/  BSYNC B1 ;  /* 0x0000000000017941 */ /* 0x000fea0003800000 */
.L_x_231:
        /* <DEDUP_REMOVED lines=9> */
.L_x_234:
[----:B------:R-:W-:Y:S05]  /*75e0*/  BSYNC B1 ;  /* 0x0000000000017941 */ /* 0x000fea0003800000 */
.L_x_233:
        /* <DEDUP_REMOVED lines=9> */
.L_x_236:
[----:B------:R-:W-:Y:S05]  /*7680*/  BSYNC B1 ;  /* 0x0000000000017941 */ /* 0x000fea0003800000 */
.L_x_235:
        /* <DEDUP_REMOVED lines=9> */
.L_x_238:
[----:B------:R-:W-:Y:S05]  /*7720*/  BSYNC B1 ;  /* 0x0000000000017941 */ /* 0x000fea0003800000 */
.L_x_237:
        /* <DEDUP_REMOVED lines=9> */
.L_x_240:
[----:B------:R-:W-:Y:S05]  /*77c0*/  BSYNC B1 ;  /* 0x0000000000017941 */ /* 0x000fea0003800000 */
.L_x_239:
        /* <DEDUP_REMOVED lines=9> */
.L_x_242:
[----:B------:R-:W-:Y:S05]  /*7860*/  BSYNC B1 ;  /* 0x0000000000017941 */ /* 0x000fea0003800000 */
.L_x_241:
        /* <DEDUP_REMOVED lines=9> */
.L_x_244:
[----:B------:R-:W-:Y:S05]  /*7900*/  BSYNC B1 ;  /* 0x0000000000017941 */ /* 0x000fea0003800000 */
.L_x_243:
        /* <DEDUP_REMOVED lines=9> */
.L_x_246:
[----:B------:R-:W-:Y:S05]  /*79a0*/  BSYNC B1 ;  /* 0x0000000000017941 */ /* 0x000fea0003800000 */
.L_x_245:
        /* <DEDUP_REMOVED lines=9> */
.L_x_248:
[----:B------:R-:W-:Y:S05]  /*7a40*/  BSYNC B1 ;  /* 0x0000000000017941 */ /* 0x000fea0003800000 */
.L_x_247:
        /* <DEDUP_REMOVED lines=9> */
.L_x_250:
[----:B------:R-:W-:Y:S05]  /*7ae0*/  BSYNC B1 ;  /* 0x0000000000017941 */ /* 0x000fea0003800000 */
.L_x_249:
        /* <DEDUP_REMOVED lines=9> */
.L_x_252:
[----:B------:R-:W-:Y:S05]  /*7b80*/  BSYNC B1 ;  /* 0x0000000000017941 */ /* 0x000fea0003800000 */
.L_x_251:
        /* <DEDUP_REMOVED lines=9> */
.L_x_254:
[----:B------:R-:W-:Y:S05]  /*7c20*/  BSYNC B1 ;  /* 0x0000000000017941 */ /* 0x000fea0003800000 */
.L_x_253:
        /* <DEDUP_REMOVED lines=9> */
.L_x_256:
[----:B------:R-:W-:Y:S05]  /*7cc0*/  BSYNC B1 ;  /* 0x0000000000017941 */ /* 0x000fea0003800000 */
.L_x_255:
        /* <DEDUP_REMOVED lines=9> */
.L_x_258:
[----:B------:R-:W-:Y:S05]  /*7d60*/  BSYNC B1 ;  /* 0x0000000000017941 */ /* 0x000fea0003800000 */
.L_x_257:
        /* <DEDUP_REMOVED lines=9> */
.L_x_260:
[----:B------:R-:W-:Y:S05]  /*7e00*/  BSYNC B1 ;  /* 0x0000000000017941 */ /* 0x000fea0003800000 */
.L_x_259:
        /* <DEDUP_REMOVED lines=9> */
.L_x_262:
[----:B------:R-:W-:Y:S05]  /*7ea0*/  BSYNC B1 ;  /* 0x0000000000017941 */ /* 0x000fea0003800000 */
.L_x_261:
        /* <DEDUP_REMOVED lines=9> */
.L_x_264:
[----:B------:R-:W-:Y:S05]  /*7f40*/  BSYNC B1 ;  /* 0x0000000000017941 */ /* 0x000fea0003800000 */
.L_x_263:
        /* <DEDUP_REMOVED lines=9> */
.L_x_266:
[----:B------:R-:W-:Y:S05]  /*7fe0*/  BSYNC B1 ;  /* 0x0000000000017941 */ /* 0x000fea0003800000 */
.L_x_265:
        /* <DEDUP_REMOVED lines=9> */
.L_x_268:
[----:B------:R-:W-:Y:S05]  /*8080*/  BSYNC B1 ;  /* 0x0000000000017941 */ /* 0x000fea0003800000 */
.L_x_267:
        /* <DEDUP_REMOVED lines=9> */
.L_x_270:
[----:B------:R-:W-:Y:S05]  /*8120*/  BSYNC B1 ;  /* 0x0000000000017941 */ /* 0x000fea0003800000 */
.L_x_269:
        /* <DEDUP_REMOVED lines=9> */
.L_x_272:
[----:B------:R-:W-:Y:S05]  /*81c0*/  BSYNC B1 ;  /* 0x0000000000017941 */ /* 0x000fea0003800000 */
.L_x_271:
        /* <DEDUP_REMOVED lines=9> */
.L_x_274:
[----:B------:R-:W-:Y:S05]  /*8260*/  BSYNC B1 ;  /* 0x0000000000017941 */ /* 0x000fea0003800000 */
.L_x_273:
        /* <DEDUP_REMOVED lines=9> */
.L_x_276:
[----:B------:R-:W-:Y:S05]  /*8300*/  BSYNC B1 ;  /* 0x0000000000017941 */ /* 0x000fea0003800000 */
.L_x_275:
        /* <DEDUP_REMOVED lines=9> */
.L_x_278:
[----:B------:R-:W-:Y:S05]  /*83a0*/  BSYNC B1 ;  /* 0x0000000000017941 */ /* 0x000fea0003800000 */
.L_x_277:
        /* <DEDUP_REMOVED lines=9> */
.L_x_280:
[----:B------:R-:W-:Y:S05]  /*8440*/  BSYNC B1 ;  /* 0x0000000000017941 */ /* 0x000fea0003800000 */
.L_x_279:
[----:B01---5:R-:W-:Y:S01]  /*8450*/  IMAD.U32 R9, R223, 0x10000, RZ ;  /* 0x00010000df097824 */ /* 0x023fe200078e00ff */
        /* <DEDUP_REMOVED lines=8> */
.L_x_282:
[----:B------:R-:W-:Y:S05]  /*84e0*/  BSYNC B1 ;  /* 0x0000000000017941 */ /* 0x000fea0003800000 */
.L_x_281:
[----:B0----5:R-:W-:Y:S01]  /*84f0*/  IMAD.U32 R7, R223, 0x10000, RZ ;  /* 0x00010000df077824 */ /* 0x021fe200078e00ff */
[----:B------:R-:W-:Y:S01]  /*8500*/  ISETP.GT.AND P1, PT, R0, 0x79, P1 ;  /* 0x000000790000780c */ /* 0x000fe20000f24270 */
[----:B------:R-:W-:Y:S01]  /*8510*/  @P2 IMAD.MOV.U32 R6, RZ, RZ, R152 ;  /* 0x000000ffff062224 */ /* 0x000fe200078e0098 */
[----:B------:R-:W-:Y:S01]  /*8520*/  IADD3 R163, P0, R220, 0x100, RZ ;  /* 0x00000100dca37810 */ /* 0x000fe20007f1e0ff */
[----:B------:R-:W-:Y:S01]  /*8530*/  FMUL R7, R7, R16 ;  /* 0x0000001007077220 */ /* 0x000fe20000400000 */
[----:B------:R-:W-:Y:S03]  /*8540*/  BSSY B1, `(.L_x_283) ;  /* 0x0000009000017945 */ /* 0x000fe60003800000 */
[----:B------:R-:W-:Y:S01]  /*8550*/  FFMA R7, R214, R2, R7 ;  /* 0x00000002d6077223 */ /* 0x000fe20000000007 */
[----:B------:R-:W-:-:S04]  /*8560*/  IMAD.X R9, RZ, RZ, UR7, P0 ;  /* 0x00000007ff097e24 */ /* 0x000fc800080e06ff */
[----:B------:R-:W-:-:S04]  /*8570*/  F2FP.BF16.F32.PACK_AB R7, RZ, R7 ;  /* 0x00000007ff07723e */ /* 0x000fc800000010ff */
[----:B------:R-:W-:Y:S01]  /*8580*/  PRMT R8, R7, 0x7610, R8 ;  /* 0x0000761007087816 */ /* 0x000fe20000000008 */
[----:B------:R-:W-:-:S05]  /*8590*/  @P2 IMAD.MOV.U32 R7, RZ, RZ, R153 ;  /* 0x000000ffff072224 */ /* 0x000fca00078e0099 */
[----:B------:R0:W-:Y:S01]  /*85a0*/  @P2 STG.E.U16 desc[UR36][R6.64+0xf0], R8 ;  /* 0x0000f00806002986 */ /* 0x0001e2000c101524 */
[----:B------:R-:W-:Y:S05]  /*85b0*/  @!P1 BRA `(.L_x_284) ;  /* 0x0000000000049947 */ /* 0x000fea0003800000 */
[----:B------:R0:W5:Y:S02]  /*85c0*/  LDG.E.LTC128B.U16 R223, desc[UR36][R10.64+0xf2] ;  /* 0x0000f2240adf7981 */ /* 0x000164000c1e1520 */
.L_x_284:
[----:B------:R-:W-:Y:S05]  /*85d0*/  BSYNC B1 ;  /* 0x0000000000017941 */ /* 0x000fea0003800000 */
.L_x_283:
[----:B0----5:R-:W-:Y:S01]  /*85e0*/  IMAD.U32 R7, R223, 0x10000, RZ ;  /* 0x00010000df077824 */ /* 0x021fe200078e00ff */
[----:B------:R-:W-:Y:S01]  /*85f0*/  ISETP.GT.AND P0, PT, R3, 0x100, PT ;  /* 0x000001000300780c */ /* 0x000fe20003f04270 */
[----:B------:R-:W-:Y:S02]  /*8600*/  IMAD R6, R9, R14, RZ ;  /* 0x0000000e09067224 */ /* 0x000fe400078e02ff */
[----:B------:R-:W-:Y:S01]  /*8610*/  FMUL R8, R7, R16 ;  /* 0x0000001007087220 */ /* 0x000fe20000400000 */
[----:B------:R-:W-:Y:S01]  /*8620*/  ISETP.GT.AND P4, PT, R0, RZ, P0 ;  /* 0x000000ff0000720c */ /* 0x000fe20000784270 */
[C---:B------:R-:W-:Y:S02]  /*8630*/  IMAD R161, R163.reuse, R15, R6 ;  /* 0x0000000fa3a17224 */ /* 0x040fe400078e0206 */
[----:B------:R-:W-:-:S04]  /*8640*/  IMAD.WIDE.U32 R6, R163, R14, R20 ;  /* 0x0000000ea3067225 */ /* 0x000fc800078e0014 */
[----:B------:R-:W-:Y:S01]  /*8650*/  FFMA R215, R215, R2, R8 ;  /* 0x00000002d7d77223 */ /* 0x000fe20000000008 */
[----:B------:R-:W-:Y:S01]  /*8660*/  IMAD.IADD R7, R7, 0x1, R161 ;  /* 0x0000000107077824 */ /* 0x000fe200078e02a1 */
[----:B------:R-:W-:-:S03]  /*8670*/  LEA R8, P2, R6, R12, 0x1 ;  /* 0x0000000c06087211 */ /* 0x000fc600078408ff */
[----:B------:R-:W-:Y:S02]  /*8680*/  F2FP.BF16.F32.PACK_AB R215, RZ, R215 ;  /* 0x000000d7ffd7723e */ /* 0x000fe400000010ff */
[----:B------:R-:W-:-:S03]  /*8690*/  LEA.HI.X R9, R6, R13, R7, 0x1, P2 ;  /* 0x0000000d06097211 */ /* 0x000fc600010f0c07 */
        /* <DEDUP_REMOVED lines=8> */
[----:B------:R-:W-:Y:S01]  /*8720*/  IMAD.WIDE.U32 R6, R163, R14, R18 ;  /* 0x0000000ea3067225 */ /* 0x000fe200078e0012 */
[----:B------:R-:W-:Y:S02]  /*8730*/  SHF.L.U64.HI R159, R159, 0x9, R154 ;  /* 0x000000099f9f7819 */ /* 0x000fe4000001029a */
[----:B-1----:R-:W-:Y:S01]  /*8740*/  IADD3 R8, P1, R157, R4, RZ ;  /* 0x000000049d087210 */ /* 0x002fe20007f3e0ff */
[----:B------:R-:W-:-:S04]  /*8750*/  IMAD.IADD R7, R161, 0x1, R7 ;  /* 0x00000001a1077824 */ /* 0x000fc800078e0207 */
[----:B------:R-:W-:Y:S02]  /*8760*/  IMAD.X R9, R159, 0x1, R5, P1 ;  /* 0x000000019f097824 */ /* 0x000fe400008e0605 */
[----:B--234-:R-:W-:-:S04]  /*8770*/  IMAD.U32 R11, R223, 0x10000, RZ ;  /* 0x00010000df0b7824 */ /* 0x01cfc800078e00ff */
[----:B------:R-:W-:Y:S01]  /*8780*/  FMUL R155, R11, R16 ;  /* 0x000000100b9b7220 */ /* 0x000fe20000400000 */
[----:B------:R-:W-:-:S04]  /*8790*/  IMAD.WIDE.U32 R10, R22, UR43, R6 ;  /* 0x0000002b160a7c25 */ /* 0x000fc8000f8e0006 */
[----:B------:R-:W-:Y:S01]  /*87a0*/  FFMA R155, R88, R2, R155 ;  /* 0x00000002589b7223 */ /* 0x000fe2000000009b */
[----:B------:R-:W-:Y:S02]  /*87b0*/  IADD3 R7, R23, R11, RZ ;  /* 0x0000000b17077210 */ /* 0x000fe40007ffe0ff */
[C---:B------:R-:W-:Y:S02]  /*87c0*/  LEA R6, P3, R10.reuse, R12, 0x1 ;  /* 0x0000000c0a067211 */ /* 0x040fe400078608ff */
[----:B------:R-:W-:Y:S02]  /*87d0*/  F2FP.BF16.F32.PACK_AB R155, RZ, R155 ;  /* 0x0000009bff9b723e */ /* 0x000fe400000010ff */
[----:B------:R-:W-:-:S03]  /*87e0*/  LEA.HI.X R7, R10, R13, R7, 0x1, P3 ;  /* 0x0000000d0a077211 */ /* 0x000fc600018f0c07 */
[----:B------:R0:W-:Y:S01]  /*87f0*/  @P4 STG.E.U16 desc[UR36][R8.64], R155 ;  /* 0x0000009b08004986 */ /* 0x0001e2000c101524 */
[----:B------:R-:W-:Y:S05]  /*8800*/  @!P2 BRA `(.L_x_286) ;  /* 0x000000000004a947 */ /* 0x000fea0003800000 */
[----:B------:R1:W5:Y:S02]  /*8810*/  LDG.E.LTC128B.U16 R223, desc[UR36][R6.64+0x2] ;  /* 0x0000022406df7981 */ /* 0x000364000c1e1520 */
.L_x_286:
[----:B------:R-:W-:Y:S05]  /*8820*/  BSYNC B1 ;  /* 0x0000000000017941 */ /* 0x000fea0003800000 */
.L_x_285:
[----:B-----5:R-:W-:Y:S01]  /*8830*/  IMAD.U32 R11, R223, 0x10000, RZ ;  /* 0x00010000df0b7824 */ /* 0x020fe200078e00ff */
[----:B------:R-:W-:Y:S01]  /*8840*/  ISETP.GT.AND P1, PT, R3, 0x108, PT ;  /* 0x000001080300780c */ /* 0x000fe20003f24270 */
[----:B0-----:R-:W-:Y:S01]  /*8850*/  IMAD.WIDE.U32 R152, R163, R14, R218 ;  /* 0x0000000ea3987225 */ /* 0x001fe200078e00da */
[----:B------:R-:W-:Y:S03]  /*8860*/  BSSY B1, `(.L_x_287) ;  /* 0x000000e000017945 */ /* 0x000fe60003800000 */
[----:B------:R-:W-:Y:S01]  /*8870*/  FMUL R10, R11, R16 ;  /* 0x000000100b0a7220 */ /* 0x000fe20000400000 */
[----:B------:R-:W-:Y:S01]  /*8880*/  ISETP.GT.AND P3, PT, R0, RZ, P1 ;  /* 0x000000ff0000720c */ /* 0x000fe20000f64270 */
[----:B------:R-:W-:Y:S01]  /*8890*/  IMAD.IADD R161, R161, 0x1, R153 ;  /* 0x00000001a1a17824 */ /* 0x000fe200078e0299 */
[----:B------:R-:W-:Y:S01]  /*88a0*/  IADD3 R11, P4, R216, R152, RZ ;  /* 0x00000098d80b7210 */ /* 0x000fe20007f9e0ff */
[----:B------:R-:W-:Y:S01]  /*88b0*/  FFMA R10, R89, R2, R10 ;  /* 0x00000002590a7223 */ /* 0x000fe2000000000a */
[----:B------:R-:W-:-:S03]  /*88c0*/  IADD3 R152, P5, R18, R152, RZ ;  /* 0x0000009812987210 */ /* 0x000fc60007fbe0ff */
[----:B------:R-:W-:Y:S01]  /*88d0*/  IMAD.X R88, R161, 0x1, R21, P4 ;  /* 0x00000001a1587824 */ /* 0x000fe200020e0615 */
[----:B------:R-:W-:Y:S02]  /*88e0*/  F2FP.BF16.F32.PACK_AB R89, RZ, R10 ;  /* 0x0000000aff59723e */ /* 0x000fe400000010ff */
[----:B------:R-:W-:-:S03]  /*88f0*/  LEA R10, P4, R11, R12, 0x1 ;  /* 0x0000000c0b0a7211 */ /* 0x000fc600078808ff */
[----:B------:R0:W-:Y:S01]  /*8900*/  @P2 STG.E.U16 desc[UR36][R8.64+0x2], R89 ;  /* 0x0000025908002986 */ /* 0x0001e2000c101524 */
[----:B------:R-:W-:Y:S01]  /*8910*/  LEA.HI.X R11, R11, R13, R88, 0x1, P4 ;  /* 0x0000000d0b0b7211 */ /* 0x000fe200020f0c58 */
[----:B------:R-:W-:Y:S08]  /*8920*/  @!P3 BRA `(.L_x_288) ;  /* 0x000000000004b947 */ /* 0x000ff00003800000 */
[----:B------:R2:W5:Y:S02]  /*8930*/  LDG.E.LTC128B.U16 R223, desc[UR36][R10.64] ;  /* 0x000000240adf7981 */ /* 0x000564000c1e1520 */
.L_x_288:
[----:B------:R-:W-:Y:S05]  /*8940*/  BSYNC B1 ;  /* 0x0000000000017941 */ /* 0x000fea0003800000 */
.L_x_287:
[----:B--2--5:R-:W-:Y:S01]  /*8950*/  IMAD.U32 R11, R223, 0x10000, RZ ;  /* 0x00010000df0b7824 */ /* 0x024fe200078e00ff */
[----:B------:R-:W-:Y:S01]  /*8960*/  IADD3 R88, P4, R8, R222, RZ ;  /* 0x000000de08587210 */ /* 0x000fe20007f9e0ff */
[----:B------:R-:W-:Y:S01]  /*8970*/  IMAD.X R153, R19, 0x1, R161, P5 ;  /* 0x0000000113997824 */ /* 0x000fe200028e06a1 */
[----:B------:R-:W-:Y:S01]  /*8980*/  ISETP.GT.AND P2, PT, R0, 0x1, P1 ;  /* 0x000000010000780c */ /* 0x000fe20000f44270 */
[----:B------:R-:W-:Y:S01]  /*8990*/  FMUL R11, R11, R16 ;  /* 0x000000100b0b7220 */ /* 0x000fe20000400000 */
[----:B------:R-:W-:Y:S01]  /*89a0*/  BSSY B1, `(.L_x_289) ;  /* 0x000000b000017945 */ /* 0x000fe20003800000 */
[----:B------:R-:W-:-:S04]  /*89b0*/  IMAD.WIDE.U32 R152, R22, UR43, R152 ;  /* 0x0000002b16987c25 */ /* 0x000fc8000f8e0098 */
[----:B------:R-:W-:Y:S01]  /*89c0*/  FFMA R11, R90, R2, R11 ;  /* 0x000000025a0b7223 */ /* 0x000fe2000000000b */
[----:B------:R-:W-:Y:S01]  /*89d0*/  IMAD.IADD R90, R23, 0x1, R153 ;  /* 0x00000001175a7824 */ /* 0x000fe200078e0299 */
[C---:B------:R-:W-:Y:S01]  /*89e0*/  LEA R10, P5, R152.reuse, R12, 0x1 ;  /* 0x0000000c980a7211 */ /* 0x040fe200078a08ff */
[----:B0-----:R-:W-:Y:S02]  /*89f0*/  IMAD.X R89, R9, 0x1, R221, P4 ;  /* 0x0000000109597824 */ /* 0x001fe400020e06dd */
[----:B------:R-:W-:Y:S02]  /*8a00*/  F2FP.BF16.F32.PACK_AB R153, RZ, R11 ;  /* 0x0000000bff99723e */ /* 0x000fe400000010ff */
[----:B------:R-:W-:-:S03]  /*8a10*/  LEA.HI.X R11, R152, R13, R90, 0x1, P5 ;  /* 0x0000000d980b7211 */ /* 0x000fc600028f0c5a */
[----:B------:R0:W-:Y:S01]  /*8a20*/  @P3 STG.E.U16 desc[UR36][R88.64], R153 ;  /* 0x0000009958003986 */ /* 0x0001e2000c101524 */
[----:B------:R-:W-:Y:S05]  /*8a30*/  @!P2 BRA `(.L_x_290) ;  /* 0x000000000004a947 */ /* 0x000fea0003800000 */
[----:B------:R2:W5:Y:S02]  /*8a40*/  LDG.E.LTC128B.U16 R223, desc[UR36][R10.64+0x2] ;  /* 0x000002240adf7981 */ /* 0x000564000c1e1520 */
.L_x_290:
[----:B------:R-:W-:Y:S05]  /*8a50*/  BSYNC B1 ;  /* 0x0000000000017941 */ /* 0x000fea0003800000 */
.L_x_289:
[----:B0----5:R-:W-:Y:S01]  /*8a60*/  IMAD.U32 R89, R223, 0x10000, RZ ;  /* 0x00010000df597824 */ /* 0x021fe200078e00ff */
        /* <DEDUP_REMOVED lines=10> */
.L_x_292:
[----:B------:R-:W-:Y:S05]  /*8b10*/  BSYNC B1 ;  /* 0x0000000000017941 */ /* 0x000fea0003800000 */
.L_x_291:
        /* <DEDUP_REMOVED lines=9> */
.L_x_294:
[----:B------:R-:W-:Y:S05]  /*8bb0*/  BSYNC B1 ;  /* 0x0000000000017941 */ /* 0x000fea0003800000 */
.L_x_293:
        /* <DEDUP_REMOVED lines=9> */
.L_x_296:
[----:B------:R-:W-:Y:S05]  /*8c50*/  BSYNC B1 ;  /* 0x0000000000017941 */ /* 0x000fea0003800000 */
.L_x_295:
[----:B-----5:R-:W-:Y:S01]  /*8c60*/  IMAD.U32 R89, R223, 0x10000, RZ ;  /* 0x00010000df597824 */ /* 0x020fe200078e00ff */
[----:B0-----:R-:W-:Y:S01]  /*8c70*/  IADD3 R88, P2, P3, R222, R4, R157 ;  /* 0x00000004de587210 */ /* 0x001fe20007b5e09d */
[----:B------:R-:W-:Y:S01]  /*8c80*/  BSSY B1, `(.L_x_297) ;  /* 0x0000009000017945 */ /* 0x000fe20003800000 */
[----:B------:R-:W-:Y:S01]  /*8c90*/  ISETP.GT.AND P5, PT, R0, 0x9, P1 ;  /* 0x000000090000780c */ /* 0x000fe20000fa4270 */
[----:B------:R-:W-:-:S04]  /*8ca0*/  FMUL R89, R89, R16 ;  /* 0x0000001059597220 */ /* 0x000fc80000400000 */
[----:B------:R-:W-:-:S05]  /*8cb0*/  FFMA R89, R94, R2, R89 ;  /* 0x000000025e597223 */ /* 0x000fca0000000059 */
[----:B------:R-:W-:Y:S02]  /*8cc0*/  F2FP.BF16.F32.PACK_AB R90, RZ, R89 ;  /* 0x00000059ff5a723e */ /* 0x000fe400000010ff */
[----:B------:R-:W-:-:S05]  /*8cd0*/  IADD3.X R89, R221, R5, R159, P2, P3 ;  /* 0x00000005dd597210 */ /* 0x000fca00017e649f */
[----:B------:R0:W-:Y:S01]  /*8ce0*/  @P4 STG.E.U16 desc[UR36][R88.64+0x10], R90 ;  /* 0x0000105a58004986 */ /* 0x0001e2000c101524 */
[----:B------:R-:W-:Y:S05]  /*8cf0*/  @!P5 BRA `(.L_x_298) ;  /* 0x000000000004d947 */ /* 0x000fea0003800000 */
[----:B------:R0:W5:Y:S02]  /*8d00*/  LDG.E.LTC128B.U16 R223, desc[UR36][R10.64+0x12] ;  /* 0x000012240adf7981 */ /* 0x000164000c1e1520 */
.L_x_298:
[----:B------:R-:W-:Y:S05]  /*8d10*/  BSYNC B1 ;  /* 0x0000000000017941 */ /* 0x000fea0003800000 */
.L_x_297:
[----:B-----5:R-:W-:Y:S01]  /*8d20*/  IMAD.U32 R91, R223, 0x10000, RZ ;  /* 0x00010000df5b7824 */ /* 0x020fe200078e00ff */
[----:B------:R-:W-:Y:S01]  /*8d30*/  ISETP.GT.AND P2, PT, R0, 0x10, P0 ;  /* 0x000000100000780c */ /* 0x000fe20000744270 */
[----:B------:R-:W-:Y:S02]  /*8d40*/  BSSY B1, `(.L_x_299) ;  /* 0x0000007000017945 */ /* 0x000fe40003800000 */
[----:B0-----:R-:W-:-:S04]  /*8d50*/  FMUL R90, R91, R16 ;  /* 0x000000105b5a7220 */ /* 0x001fc80000400000 */
[----:B------:R-:W-:-:S05]  /*8d60*/  FFMA R90, R95, R2, R90 ;  /* 0x000000025f5a7223 */ /* 0x000fca000000005a */
[----:B------:R-:W-:-:S05]  /*8d70*/  F2FP.BF16.F32.PACK_AB R90, RZ, R90 ;  /* 0x0000005aff5a723e */ /* 0x000fca00000010ff */
[----:B------:R0:W-:Y:S01]  /*8d80*/  @P5 STG.E.U16 desc[UR36][R88.64+0x12], R90 ;  /* 0x0000125a58005986 */ /* 0x0001e2000c101524 */
[----:B------:R-:W-:Y:S05]  /*8d90*/  @!P2 BRA `(.L_x_300) ;  /* 0x000000000004a947 */ /* 0x000fea0003800000 */
[----:B------:R0:W5:Y:S02]  /*8da0*/  LDG.E.LTC128B.U16 R223, desc[UR36][R6.64+0x20] ;  /* 0x0000202406df7981 */ /* 0x000164000c1e1520 */
.L_x_300:
[----:B------:R-:W-:Y:S05]  /*8db0*/  BSYNC B1 ;  /* 0x0000000000017941 */ /* 0x000fea0003800000 */
.L_x_299:
        /* <DEDUP_REMOVED lines=9> */
.L_x_302:
[----:B------:R-:W-:Y:S05]  /*8e50*/  BSYNC B1 ;  /* 0x0000000000017941 */ /* 0x000fea0003800000 */
.L_x_301:
        /* <DEDUP_REMOVED lines=9> */
.L_x_304:
[----:B------:R-:W-:Y:S05]  /*8ef0*/  BSYNC B1 ;  /* 0x0000000000017941 */ /* 0x000fea0003800000 */
.L_x_303:
        /* <DEDUP_REMOVED lines=9> */
.L_x_306:
[----:B------:R-:W-:Y:S05]  /*8f90*/  BSYNC B1 ;  /* 0x0000000000017941 */ /* 0x000fea0003800000 */
.L_x_305:
        /* <DEDUP_REMOVED lines=9> */
.L_x_308:
[----:B------:R-:W-:Y:S05]  /*9030*/  BSYNC B1 ;  /* 0x0000000000017941 */ /* 0x000fea0003800000 */
.L_x_307:
        /* <DEDUP_REMOVED lines=9> */
.L_x_310:
[----:B------:R-:W-:Y:S05]  /*90d0*/  BSYNC B1 ;  /* 0x0000000000017941 */ /* 0x000fea0003800000 */
.L_x_309:
        /* <DEDUP_REMOVED lines=9> */
.L_x_312:
[----:B------:R-:W-:Y:S05]  /*9170*/  BSYNC B1 ;  /* 0x0000000000017941 */ /* 0x000fea0003800000 */
.L_x_311:
        /* <DEDUP_REMOVED lines=9> */
.L_x_314:
[----:B------:R-:W-:Y:S05]  /*9210*/  BSYNC B1 ;  /* 0x0000000000017941 */ /* 0x000fea0003800000 */
.L_x_313:
        /* <DEDUP_REMOVED lines=9> */
.L_x_316:
[----:B------:R-:W-:Y:S05]  /*92b0*/  BSYNC B1 ;  /* 0x0000000000017941 */ /* 0x000fea0003800000 */
.L_x_315:
        /* <DEDUP_REMOVED lines=9> */
.L_x_318:
[----:B------:R-:W-:Y:S05]  /*9350*/  BSYNC B1 ;  /* 0x0000000000017941 */ /* 0x000fea0003800000 */
.L_x_317:
        /* <DEDUP_REMOVED lines=9> */
.L_x_320:
[----:B------:R-:W-:Y:S05]  /*93f0*/  BSYNC B1 ;  /* 0x0000000000017941 */ /* 0x000fea0003800000 */
.L_x_319:
        /* <DEDUP_REMOVED lines=9> */
.L_x_322:
[----:B------:R-:W-:Y:S05]  /*9490*/  BSYNC B1 ;  /* 0x0000000000017941 */ /* 0x000fea0003800000 */
.L_x_321:
        /* <DEDUP_REMOVED lines=9> */
.L_x_324:
[----:B------:R-:W-:Y:S05]  /*9530*/  BSYNC B1 ;  /* 0x0000000000017941 */ /* 0x000fea0003800000 */
.L_x_323:
        /* <DEDUP_REMOVED lines=9> */
.L_x_326:
[----:B------:R-:W-:Y:S05]  /*95d0*/  BSYNC B1 ;  /* 0x0000000000017941 */ /* 0x000fea0003800000 */
.L_x_325:
        /* <DEDUP_REMOVED lines=9> */
.L_x_328:
[----:B------:R-:W-:Y:S05]  /*9670*/  BSYNC B1 ;  /* 0x0000000000017941 */ /* 0x000fea0003800000 */
.L_x_327:
        /* <DEDUP_REMOVED lines=9> */
.L_x_330:
[----:B------:R-:W-:Y:S05]  /*9710*/  BSYNC B1 ;  /* 0x0000000000017941 */ /* 0x000fea0003800000 */
.L_x_329:
        /* <DEDUP_REMOVED lines=9> */
.L_x_332:
[----:B------:R-:W-:Y:S05]  /*97b0*/  BSYNC B1 ;  /* 0x0000000000017941 */ /* 0x000fea0003800000 */
.L_x_331:
        /* <DEDUP_REMOVED lines=9> */
.L_x_334:
[----:B------:R-:W-:Y:S05]  /*9850*/  BSYNC B1 ;  /* 0x0000000000017941 */ /* 0x000fea0003800000 */
.L_x_333:
        /* <DEDUP_REMOVED lines=9> */
.L_x_336:
[----:B------:R-:W-:Y:S05]  /*98f0*/  BSYNC B1 ;  /* 0x0000000000017941 */ /* 0x000fea0003800000 */
.L_x_335:
        /* <DEDUP_REMOVED lines=9> */
.L_x_338:
[----:B------:R-:W-:Y:S05]  /*9990*/  BSYNC B1 ;  /* 0x0000000000017941 */ /* 0x000fea0003800000 */
.L_x_337:
        /* <DEDUP_REMOVED lines=9> */
.L_x_340:
[----:B------:R-:W-:Y:S05]  /*9a30*/  BSYNC B1 ;  /* 0x0000000000017941 */ /* 0x000fea0003800000 */
.L_x_339:
        /* <DEDUP_REMOVED lines=9> */
.L_x_342:
[----:B------:R-:W-:Y:S05]  /*9ad0*/  BSYNC B1 ;  /* 0x0000000000017941 */ /* 0x000fea0003800000 */
.L_x_341:
        /* <DEDUP_REMOVED lines=9> */
.L_x_344:
[----:B------:R-:W-:Y:S05]  /*9b70*/  BSYNC B1 ;  /* 0x0000000000017941 */ /* 0x000fea0003800000 */
.L_x_343:
        /* <DEDUP_REMOVED lines=9> */
.L_x_346:
[----:B------:R-:W-:Y:S05]  /*9c10*/  BSYNC B1 ;  /* 0x0000000000017941 */ /* 0x000fea0003800000 */
.L_x_345:
        /* <DEDUP_REMOVED lines=9> */
.L_x_348:
[----:B------:R-:W-:Y:S05]  /*9cb0*/  BSYNC B1 ;  /* 0x0000000000017941 */ /* 0x000fea0003800000 */
.L_x_347:
        /* <DEDUP_REMOVED lines=9> */
.L_x_350:
[----:B------:R-:W-:Y:S05]  /*9d50*/  BSYNC B1 ;  /* 0x0000000000017941 */ /* 0x000fea0003800000 */
.L_x_349:
        /* <DEDUP_REMOVED lines=9> */
.L_x_352:
[----:B------:R-:W-:Y:S05]  /*9df0*/  BSYNC B1 ;  /* 0x0000000000017941 */ /* 0x000fea0003800000 */
.L_x_351:
        /* <DEDUP_REMOVED lines=9> */
.L_x_354:
[----:B------:R-:W-:Y:S05]  /*9e90*/  BSYNC B1 ;  /* 0x0000000000017941 */ /* 0x000fea0003800000 */
.L_x_353:
        /* <DEDUP_REMOVED lines=9> */
.L_x_356:
[----:B------:R-:W-:Y:S05]  /*9f30*/  BSYNC B1 ;  /* 0x0000000000017941 */ /* 0x000fea0003800000 */
.L_x_355:
        /* <DEDUP_REMOVED lines=9> */
.L_x_358:
[----:B------:R-:W-:Y:S05]  /*9fd0*/  BSYNC B1 ;  /* 0x0000000000017941 */ /* 0x000fea0003800000 */
.L_x_357:
        /* <DEDUP_REMOVED lines=9> */
.L_x_360:
[----:B------:R-:W-:Y:S05]  /*a070*/  BSYNC B1 ;  /* 0x0000000000017941 */ /* 0x000fea0003800000 */
.L_x_359:
        /* <DEDUP_REMOVED lines=9> */
.L_x_362:
[----:B------:R-:W-:Y:S05]  /*a110*/  BSYNC B1 ;  /* 0x0000000000017941 */ /* 0x000fea0003800000 */
.L_x_361:
        /* <DEDUP_REMOVED lines=9> */
.L_x_364:
[----:B------:R-:W-:Y:S05]  /*a1b0*/  BSYNC B1 ;  /* 0x0000000000017941 */ /* 0x000fea0003800000 */
.L_x_363:
        /* <DEDUP_REMOVED lines=9> */
.L_x_366:
[----:B------:R-:W-:Y:S05]  /*a250*/  BSYNC B1 ;  /* 0x0000000000017941 */ /* 0x000fea0003800000 */
.L_x_365:
        /* <DEDUP_REMOVED lines=9> */
.L_x_368:
[----:B------:R-:W-:Y:S05]  /*a2f0*/  BSYNC B1 ;  /* 0x0000000000017941 */ /* 0x000fea0003800000 */
.L_x_367:
        /* <DEDUP_REMOVED lines=9> */
.L_x_370:
[----:B------:R-:W-:Y:S05]  /*a390*/  BSYNC B1 ;  /* 0x0000000000017941 */ /* 0x000fea0003800000 */
.L_x_369:
        /* <DEDUP_REMOVED lines=9> */
.L_x_372:
[----:B------:R-:W-:Y:S05]  /*a430*/  BSYNC B1 ;  /* 0x0000000000017941 */ /* 0x000fea0003800000 */
.L_x_371:
        /* <DEDUP_REMOVED lines=9> */
.L_x_374:
[----:B------:R-:W-:Y:S05]  /*a4d0*/  BSYNC B1 ;  /* 0x0000000000017941 */ /* 0x000fea0003800000 */
.L_x_373:
        /* <DEDUP_REMOVED lines=9> */
.L_x_376:
[----:B------:R-:W-:Y:S05]  /*a570*/  BSYNC B1 ;  /* 0x0000000000017941 */ /* 0x000fea0003800000 */
.L_x_375:
        /* <DEDUP_REMOVED lines=9> */
.L_x_378:
[----:B------:R-:W-:Y:S05]  /*a610*/  BSYNC B1 ;  /* 0x0000000000017941 */ /* 0x000fea0003800000 */
.L_x_377:
[----:B0----5:R-:W-:Y:S01]  /*a620*/  SHF.L.U32 R91, R223, 0x10, RZ ;  /* 0x00000010df5b7819 */ /* 0x021fe200000006ff */
        /* <DEDUP_REMOVED lines=8> */
.L_x_380:
[----:B------:R-:W-:Y:S05]  /*a6b0*/  BSYNC B1 ;  /* 0x0000000000017941 */ /* 0x000fea0003800000 */
.L_x_379:
        /* <DEDUP_REMOVED lines=9> */
.L_x_382:
[----:B------:R-:W-:Y:S05]  /*a750*/  BSYNC B1 ;  /* 0x0000000000017941 */ /* 0x000fea0003800000 */
.L_x_381:
        /* <DEDUP_REMOVED lines=9> */
.L_x_384:
[----:B------:R-:W-:Y:S05]  /*a7f0*/  BSYNC B1 ;  /* 0x0000000000017941 */ /* 0x000fea0003800000 */
.L_x_383:
        /* <DEDUP_REMOVED lines=9> */
.L_x_386:
[----:B------:R-:W-:Y:S05]  /*a890*/  BSYNC B1 ;  /* 0x0000000000017941 */ /* 0x000fea0003800000 */
.L_x_385:
        /* <DEDUP_REMOVED lines=9> */
.L_x_388:
[----:B------:R-:W-:Y:S05]  /*a930*/  BSYNC B1 ;  /* 0x0000000000017941 */ /* 0x000fea0003800000 */
.L_x_387:
        /* <DEDUP_REMOVED lines=9> */
.L_x_390:
[----:B------:R-:W-:Y:S05]  /*a9d0*/  BSYNC B1 ;  /* 0x0000000000017941 */ /* 0x000fea0003800000 */
.L_x_389:
        /* <DEDUP_REMOVED lines=9> */
.L_x_392:
[----:B------:R-:W-:Y:S05]  /*aa70*/  BSYNC B1 ;  /* 0x0000000000017941 */ /* 0x000fea0003800000 */
.L_x_391:
        /* <DEDUP_REMOVED lines=9> */
.L_x_394:
[----:B------:R-:W-:Y:S05]  /*ab10*/  BSYNC B1 ;  /* 0x0000000000017941 */ /* 0x000fea0003800000 */
.L_x_393:
        /* <DEDUP_REMOVED lines=9> */
.L_x_396:
[----:B------:R-:W-:Y:S05]  /*abb0*/  BSYNC B1 ;  /* 0x0000000000017941 */ /* 0x000fea0003800000 */
.L_x_395:
        /* <DEDUP_REMOVED lines=9> */
.L_x_398:
[----:B------:R-:W-:Y:S05]  /*ac50*/  BSYNC B1 ;  /* 0x0000000000017941 */ /* 0x000fea0003800000 */
.L_x_397:
        /* <DEDUP_REMOVED lines=9> */
.L_x_400:
[----:B------:R-:W-:Y:S05]  /*acf0*/  BSYNC B1 ;  /* 0x0000000000017941 */ /* 0x000fea0003800000 */
.L_x_399:
        /* <DEDUP_REMOVED lines=9> */
.L_x_402:
[----:B------:R-:W-:Y:S05]  /*ad90*/  BSYNC B1 ;  /* 0x0000000000017941 */ /* 0x000fea0003800000 */
.L_x_401:
        /* <DEDUP_REMOVED lines=9> */
.L_x_404:
[----:B------:R-:W-:Y:S05]  /*ae30*/  BSYNC B1 ;  /* 0x0000000000017941 */ /* 0x000fea0003800000 */
.L_x_403:
        /* <DEDUP_REMOVED lines=9> */
.L_x_406:
[----:B------:R-:W-:Y:S05]  /*aed0*/  BSYNC B1 ;  /* 0x0000000000017941 */ /* 0x000fea0003800000 */
.L_x_405:
[----:B01-345:R-:W-:Y:S01]  /*aee0*/  IMAD.U32 R7, R223, 0x10000, RZ ;  /* 0x00010000df077824 */ /* 0x03bfe200078e00ff */
        /* <DEDUP_REMOVED lines=8> */
.L_x_408:
[----:B------:R-:W-:Y:S05]  /*af70*/  BSYNC B1 ;  /* 0x0000000000017941 */ /* 0x000fea0003800000 */
.L_x_407:
[----:B-----5:R-:W-:Y:S01]  /*af80*/  IMAD.U32 R7, R223, 0x10000, RZ ;  /* 0x00010000df077824 */ /* 0x020fe200078e00ff */
[----:B------:R-:W-:Y:S01]  /*af90*/  ISETP.GT.AND P1, PT, R0, 0x79, P1 ;  /* 0x000000790000780c */ /* 0x000fe20000f24270 */
[----:B0-----:R-:W-:Y:S01]  /*afa0*/  @P2 IMAD.MOV.U32 R6, RZ, RZ, R88 ;  /* 0x000000ffff062224 */ /* 0x001fe200078e0058 */
        /* <DEDUP_REMOVED lines=11> */
.L_x_410:
[----:B------:R-:W-:Y:S05]  /*b060*/  BSYNC B1 ;  /* 0x0000000000017941 */ /* 0x000fea0003800000 */
.L_x_409:
        /* <DEDUP_REMOVED lines=13> */
[----:B------:R4:W1:Y:S01]  /*b140*/  @P3 LDG.E.LTC128B.U16 R223, desc[UR36][R8.64] ;  /* 0x0000002408df3981 */ /* 0x000862000c1e1520 */
[----:B------:R-:W-:Y:S01]  /*b150*/  IMAD.U32 R95, RZ, RZ, UR8 ;  /* 0x00000008ff5f7e24 */ /* 0x000fe2000f8e00ff */
[----:B------:R-:W-:Y:S01]  /*b160*/  ISETP.GT.AND P2, PT, R0, 0x1, P0 ;  /* 0x000000010000780c */ /* 0x000fe20000744270 */
[----:B------:R-:W-:Y:S01]  /*b170*/  IMAD.U32 R90, RZ, RZ, UR9 ;  /* 0x00000009ff5a7e24 */ /* 0x000fe2000f8e00ff */
[----:B------:R-:W-:Y:S01]  /*b180*/  BSSY B1, `(.L_x_411) ;  /* 0x0000012000017945 */ /* 0x000fe20003800000 */
[----:B------:R-:W-:-:S04]  /*b190*/  IMAD.WIDE.U32 R4, R95, 0x300, R4 ;  /* 0x000003005f047825 */ /* 0x000fc800078e0004 */
[----:B0-----:R-:W-:Y:S02]  /*b1a0*/  IMAD R89, R90, 0x300, RZ ;  /* 0x000003005a597824 */ /* 0x001fe400078e02ff */
[----:B----4-:R-:W-:Y:S02]  /*b1b0*/  @P3 IMAD.MOV.U32 R8, RZ, RZ, R4 ;  /* 0x000000ffff083224 */ /* 0x010fe400078e0004 */
[----:B------:R-:W-:Y:S02]  /*b1c0*/  IMAD.IADD R9, R5, 0x1, R89 ;  /* 0x0000000105097824 */ /* 0x000fe400078e0259 */
[----:B------:R-:W-:-:S04]  /*b1d0*/  IMAD.WIDE.U32 R6, R93, R14, R18 ;  /* 0x0000000e5d067225 */ /* 0x000fc800078e0012 */
[----:B------:R-:W-:Y:S02]  /*b1e0*/  IMAD.IADD R7, R91, 0x1, R7 ;  /* 0x000000015b077824 */ /* 0x000fe400078e0207 */
[----:B-123--:R-:W-:-:S04]  /*b1f0*/  IMAD.U32 R11, R223, 0x10000, RZ ;  /* 0x00010000df0b7824 */ /* 0x00efc800078e00ff */
[----:B------:R-:W-:Y:S01]  /*b200*/  FMUL R15, R11, R16 ;  /* 0x000000100b0f7220 */ /* 0x000fe20000400000 */
[----:B------:R-:W-:-:S04]  /*b210*/  IMAD.WIDE.U32 R10, R22, UR43, R6 ;  /* 0x0000002b160a7c25 */ /* 0x000fc8000f8e0006 */
[----:B------:R-:W-:Y:S01]  /*b220*/  FFMA R15, R24, R2, R15 ;  /* 0x00000002180f7223 */ /* 0x000fe2000000000f */
[----:B------:R-:W-:Y:S01]  /*b230*/  IMAD.IADD R7, R23, 0x1, R11 ;  /* 0x0000000117077824 */ /* 0x000fe200078e020b */
[----:B------:R-:W-:-:S03]  /*b240*/  LEA R6, P1, R10, R12, 0x1 ;  /* 0x0000000c0a067211 */ /* 0x000fc600078208ff */
[----:B------:R-:W-:Y:S02]  /*b250*/  F2FP.BF16.F32.PACK_AB R15, RZ, R15 ;  /* 0x0000000fff0f723e */ /* 0x000fe400000010ff */
[----:B------:R-:W-:-:S03]  /*b260*/  LEA.HI.X R7, R10, R13, R7, 0x1, P1 ;  /* 0x0000000d0a077211 */ /* 0x000fc600008f0c07 */
[----:B------:R0:W-:Y:S01]  /*b270*/  @P3 STG.E.U16 desc[UR36][R8.64], R15 ;  /* 0x0000000f08003986 */ /* 0x0001e2000c101524 */
[----:B------:R-:W-:Y:S05]  /*b280*/  @!P2 BRA `(.L_x_412) ;  /* 0x000000000004a947 */ /* 0x000fea0003800000 */
[----:B------:R1:W5:Y:S02]  /*b290*/  LDG.E.LTC128B.U16 R223, desc[UR36][R6.64+0x2] ;  /* 0x0000022406df7981 */ /* 0x000364000c1e1520 */
.L_x_412:
[----:B------:R-:W-:Y:S05]  /*b2a0*/  BSYNC B1 ;  /* 0x0000000000017941 */ /* 0x000fea0003800000 */
.L_x_411:
        /* <DEDUP_REMOVED lines=11> */
[----:B------:R-:W-:Y:S01]  /*b360*/  F2FP.BF16.F32.PACK_AB R3, RZ, R10 ;  /* 0x0000000aff03723e */ /* 0x000fe200000010ff */
[----:B------:R-:W-:Y:S01]  /*b370*/  @P2 IMAD.MOV.U32 R21, RZ, RZ, R9 ;  /* 0x000000ffff152224 */ /* 0x000fe200078e0009 */
[----:B------:R-:W-:-:S04]  /*b380*/  LEA R10, P4, R216, R12, 0x1 ;  /* 0x0000000cd80a7211 */ /* 0x000fc800078808ff */
[----:B------:R-:W-:Y:S01]  /*b390*/  LEA.HI.X R11, R216, R13, R20, 0x1, P4 ;  /* 0x0000000dd80b7211 */ /* 0x000fe200020f0c14 */
[----:B------:R-:W-:-:S05]  /*b3a0*/  @P2 IMAD.MOV.U32 R20, RZ, RZ, R4 ;  /* 0x000000ffff142224 */ /* 0x000fca00078e0004 */
[----:B------:R0:W-:Y:S01]  /*b3b0*/  @P2 STG.E.U16 desc[UR36][R20.64+0x2], R3 ;  /* 0x0000020314002986 */ /* 0x0001e2000c101524 */
[----:B------:R-:W-:Y:S05]  /*b3c0*/  @!P3 BRA `(.L_x_414) ;  /* 0x000000000004b947 */ /* 0x000fea0003800000 */
[----:B------:R2:W5:Y:S02]  /*b3d0*/  LDG.E.LTC128B.U16 R223, desc[UR36][R10.64] ;  /* 0x000000240adf7981 */ /* 0x000564000c1e1520 */
.L_x_414:
[----:B------:R-:W-:Y:S05]  /*b3e0*/  BSYNC B1 ;  /* 0x0000000000017941 */ /* 0x000fea0003800000 */
.L_x_413:
[----:B0----5:R-:W-:Y:S01]  /*b3f0*/  IMAD.U32 R3, R223, 0x10000, RZ ;  /* 0x00010000df037824 */ /* 0x021fe200078e00ff */
[----:B------:R-:W-:Y:S01]  /*b400*/  IADD3 R8, P2, R222, R4, RZ ;  /* 0x00000004de087210 */ /* 0x000fe20007f5e0ff */
[----:B------:R-:W-:Y:S01]  /*b410*/  IMAD.X R15, R19, 0x1, R91, P5 ;  /* 0x00000001130f7824 */ /* 0x000fe200028e065b */
[----:B------:R-:W-:Y:S01]  /*b420*/  ISETP.GT.AND P5, PT, R0, 0x1, P1 ;  /* 0x000000010000780c */ /* 0x000fe20000fa4270 */
[----:B------:R-:W-:Y:S01]  /*b430*/  FMUL R3, R3, R16 ;  /* 0x0000001003037220 */ /* 0x000fe20000400000 */
[----:B------:R-:W-:Y:S01]  /*b440*/  BSSY B1, `(.L_x_415) ;  /* 0x000000b000017945 */ /* 0x000fe20003800000 */
[----:B------:R-:W-:Y:S02]  /*b450*/  IMAD.X R9, R9, 0x1, R221, P2 ;  /* 0x0000000109097824 */ /* 0x000fe400010e06dd */
[----:B------:R-:W-:Y:S01]  /*b460*/  FFMA R3, R26, R2, R3 ;  /* 0x000000021a037223 */ /* 0x000fe20000000003 */
[----:B--2---:R-:W-:-:S04]  /*b470*/  IMAD.WIDE.U32 R10, R22, UR43, R14 ;  /* 0x0000002b160a7c25 */ /* 0x004fc8000f8e000e */
[----:B------:R-:W-:Y:S01]  /*b480*/  F2FP.BF16.F32.PACK_AB R3, RZ, R3 ;  /* 0x00000003ff03723e */ /* 0x000fe200000010ff */
[----:B------:R-:W-:Y:S01]  /*b490*/  IMAD.IADD R23, R23, 0x1, R11 ;  /* 0x0000000117177824 */ /* 0x000fe200078e020b */
[----:B------:R-:W-:-:S03]  /*b4a0*/  LEA R12, P4, R10, R12, 0x1 ;  /* 0x0000000c0a0c7211 */ /* 0x000fc600078808ff */
[----:B------:R0:W-:Y:S01]  /*b4b0*/  @P3 STG.E.U16 desc[UR36][R8.64], R3 ;  /* 0x0000000308003986 */ /* 0x0001e2000c101524 */
[----:B------:R-:W-:Y:S01]  /*b4c0*/  LEA.HI.X R13, R10, R13, R23, 0x1, P4 ;  /* 0x0000000d0a0d7211 */ /* 0x000fe200020f0c17 */
[----:B------:R-:W-:Y:S08]  /*b4d0*/  @!P5 BRA `(.L_x_416) ;  /* 0x000000000004d947 */ /* 0x000ff00003800000 */
[----:B------:R2:W5:Y:S02]  /*b4e0*/  LDG.E.LTC128B.U16 R223, desc[UR36][R12.64+0x2] ;  /* 0x000002240cdf7981 */ /* 0x000564000c1e1520 */
.L_x_416:
[----:B------:R-:W-:Y:S05]  /*b4f0*/  BSYNC B1 ;  /* 0x0000000000017941 */ /* 0x000fea0003800000 */
.L_x_415:
        /* <DEDUP_REMOVED lines=9> */
.L_x_418:
[----:B------:R-:W-:Y:S05]  /*b590*/  BSYNC B1 ;  /* 0x0000000000017941 */ /* 0x000fea0003800000 */
.L_x_417:
[----:B-----5:R-:W-:Y:S01]  /*b5a0*/  IMAD.U32 R3, R223, 0x10000, RZ ;  /* 0x00010000df037824 */ /* 0x020fe200078e00ff */
[----:B------:R-:W-:Y:S01]  /*b5b0*/  ISETP.GT.AND P3, PT, R0, 0x9, P0 ;  /* 0x000000090000780c */ /* 0x000fe20000764270 */
[----:B0-----:R-:W-:Y:S01]  /*b5c0*/  IMAD.IADD R9, R89, 0x1, R5 ;  /* 0x0000000159097824 */ /* 0x001fe200078e0205 */
[----:B------:R-:W-:Y:S01]  /*b5d0*/  BSSY B1, `(.L_x_419) ;  /* 0x0000008000017945 */ /* 0x000fe20003800000 */
[----:B------:R-:W-:Y:S01]  /*b5e0*/  FMUL R3, R3, R16 ;  /* 0x0000001003037220 */ /* 0x000fe20000400000 */
[----:B------:R-:W-:-:S03]  /*b5f0*/  @P2 IMAD.MOV.U32 R8, RZ, RZ, R4 ;  /* 0x000000ffff082224 */ /* 0x000fc600078e0004 */
[----:B------:R-:W-:-:S05]  /*b600*/  FFMA R3, R28, R2, R3 ;  /* 0x000000021c037223 */ /* 0x000fca0000000003 */
[----:B------:R-:W-:-:S05]  /*b610*/  F2FP.BF16.F32.PACK_AB R3, RZ, R3 ;  /* 0x00000003ff03723e */ /* 0x000fca00000010ff */
[----:B------:R0:W-:Y:S01]  /*b620*/  @P2 STG.E.U16 desc[UR36][R8.64+0x10], R3 ;  /* 0x0000100308002986 */ /* 0x0001e2000c101524 */
[----:B------:R-:W-:Y:S05]  /*b630*/  @!P3 BRA `(.L_x_420) ;  /* 0x000000000004b947 */ /* 0x000fea0003800000 */
[----:B------:R4:W5:Y:S02]  /*b640*/  LDG.E.LTC128B.U16 R223, desc[UR36][R6.64+0x12] ;  /* 0x0000122406df7981 */ /* 0x000964000c1e1520 */
.L_x_420:
[----:B------:R-:W-:Y:S05]  /*b650*/  BSYNC B1 ;  /* 0x0000000000017941 */ /* 0x000fea0003800000 */
.L_x_419:
[----:B0----5:R-:W-:Y:S01]  /*b660*/  IMAD.U32 R3, R223, 0x10000, RZ ;  /* 0x00010000df037824 */ /* 0x021fe200078e00ff */
[----:B------:R-:W-:Y:S01]  /*b670*/  ISETP.GT.AND P4, PT, R0, 0x8, P1 ;  /* 0x000000080000780c */ /* 0x000fe20000f84270 */
[----:B------:R-:W-:Y:S01]  /*b680*/  @P3 IMAD.MOV.U32 R11, RZ, RZ, R9 ;  /* 0x000000ffff0b3224 */ /* 0x000fe200078e0009 */
[----:B------:R-:W-:Y:S01]  /*b690*/  BSSY B1, `(.L_x_421) ;  /* 0x000000a000017945 */ /* 0x000fe20003800000 */
[----:B------:R-:W-:Y:S01]  /*b6a0*/  FMUL R10, R3, R16 ;  /* 0x00000010030a7220 */ /* 0x000fe20000400000 */
[----:B------:R-:W-:-:S03]  /*b6b0*/  PRMT R3, R223, 0x7610, R3 ;  /* 0x00007610df037816 */ /* 0x000fc60000000003 */
[----:B------:R-:W-:-:S05]  /*b6c0*/  FFMA R10, R29, R2, R10 ;  /* 0x000000021d0a7223 */ /* 0x000fca000000000a */
[----:B------:R-:W-:-:S04]  /*b6d0*/  F2FP.BF16.F32.PACK_AB R10, RZ, R10 ;  /* 0x0000000aff0a723e */ /* 0x000fc800000010ff */
[----:B------:R-:W-:Y:S01]  /*b6e0*/  PRMT R14, R10, 0x7610, R14 ;  /* 0x000076100a0e7816 */ /* 0x000fe2000000000e */
[----:B------:R-:W-:-:S05]  /*b6f0*/  @P3 IMAD.MOV.U32 R10, RZ, RZ, R4 ;  /* 0x000000ffff0a3224 */ /* 0x000fca00078e0004 */
[----:B------:R0:W-:Y:S01]  /*b700*/  @P3 STG.E.U16 desc[UR36][R10.64+0x12], R14 ;  /* 0x0000120e0a003986 */ /* 0x0001e2000c101524 */
[----:B------:R-:W-:Y:S05]  /*b710*/  @!P4 BRA `(.L_x_422) ;  /* 0x000000000004c947 */ /* 0x000fea0003800000 */
[----:B------:R0:W5:Y:S02]  /*b720*/  LDG.E.LTC128B.U16 R3, desc[UR36][R12.64+0x10] ;  /* 0x000010240c037981 */ /* 0x000164000c1e1520 */
.L_x_422:
[----:B------:R-:W-:Y:S05]  /*b730*/  BSYNC B1 ;  /* 0x0000000000017941 */ /* 0x000fea0003800000 */
.L_x_421:
[----:B0----5:R-:W-:Y:S01]  /*b740*/  IMAD.U32 R11, R3, 0x10000, RZ ;  /* 0x00010000030b7824 */ /* 0x021fe200078e00ff */
[----:B------:R-:W-:Y:S01]  /*b750*/  IADD3 R222, P2, R222, R4, RZ ;  /* 0x00000004dede7210 */ /* 0x000fe20007f5e0ff */
[----:B------:R-:W-:Y:S01]  /*b760*/  BSSY B1, `(.L_x_423) ;  /* 0x0000009000017945 */ /* 0x000fe20003800000 */
[----:B------:R-:W-:Y:S01]  /*b770*/  ISETP.GT.AND P3, PT, R0, 0x9, P1 ;  /* 0x000000090000780c */ /* 0x000fe20000f64270 */
[----:B------:R-:W-:Y:S02]  /*b780*/  FMUL R11, R11, R16 ;  /* 0x000000100b0b7220 */ /* 0x000fe40000400000 */
[----:B------:R-:W-:Y:S02]  /*b790*/  IMAD.X R223, R9, 0x1, R221, P2 ;  /* 0x0000000109df7824 */ /* 0x000fe400010e06dd */
[----:B------:R-:W-:-:S05]  /*b7a0*/  FFMA R11, R30, R2, R11 ;  /* 0x000000021e0b7223 */ /* 0x000fca000000000b */
[----:B------:R-:W-:-:S05]  /*b7b0*/  F2FP.BF16.F32.PACK_AB R11, RZ, R11 ;  /* 0x0000000bff0b723e */ /* 0x000fca00000010ff */
[----:B------:R0:W-:Y:S01]  /*b7c0*/  @P4 STG.E.U16 desc[UR36][R222.64+0x10], R11 ;  /* 0x0000100bde004986 */ /* 0x0001e2000c101524 */
[----:B------:R-:W-:Y:S05]  /*b7d0*/  @!P3 BRA `(.L_x_424) ;  /* 0x000000000004b947 */ /* 0x000fea0003800000 */
[----:B------:R0:W5:Y:S02]  /*b7e0*/  LDG.E.LTC128B.U16 R3, desc[UR36][R12.64+0x12] ;  /* 0x000012240c037981 */ /* 0x000164000c1e1520 */
.L_x_424:
[----:B------:R-:W-:Y:S05]  /*b7f0*/  BSYNC B1 ;  /* 0x0000000000017941 */ /* 0x000fea0003800000 */
.L_x_423:
[----:B0----5:R-:W-:Y:S01]  /*b800*/  IMAD.U32 R11, R3, 0x10000, RZ ;  /* 0x00010000030b7824 */ /* 0x021fe200078e00ff */
[----:B------:R-:W-:Y:S01]  /*b810*/  ISETP.GT.AND P2, PT, R0, 0x10, P0 ;  /* 0x000000100000780c */ /* 0x000fe20000744270 */
[----:B------:R-:W-:Y:S02]  /*b820*/  BSSY B1, `(.L_x_425) ;  /* 0x000000a000017945 */ /* 0x000fe40003800000 */
[----:B------:R-:W-:Y:S01]  /*b830*/  FMUL R10, R11, R16 ;  /* 0x000000100b0a7220 */ /* 0x000fe20000400000 */
[----:B------:R-:W-:-:S03]  /*b840*/  @P3 IMAD.MOV.U32 R11, RZ, RZ, R223 ;  /* 0x000000ffff0b3224 */ /* 0x000fc600078e00df */
[----:B------:R-:W-:-:S05]  /*b850*/  FFMA R10, R31, R2, R10 ;  /* 0x000000021f0a7223 */ /* 0x000fca000000000a */
[----:B------:R-:W-:-:S04]  /*b860*/  F2FP.BF16.F32.PACK_AB R10, RZ, R10 ;  /* 0x0000000aff0a723e */ /* 0x000fc800000010ff */
[----:B------:R-:W-:Y:S01]  /*b870*/  PRMT R14, R10, 0x7610, R14 ;  /* 0x000076100a0e7816 */ /* 0x000fe2000000000e */
[----:B------:R-:W-:-:S05]  /*b880*/  @P3 IMAD.MOV.U32 R10, RZ, RZ, R222 ;  /* 0x000000ffff0a3224 */ /* 0x000fca00078e00de */
[----:B------:R0:W-:Y:S01]  /*b890*/  @P3 STG.E.U16 desc[UR36][R10.64+0x12], R14 ;  /* 0x0000120e0a003986 */ /* 0x0001e2000c101524 */
[----:B------:R-:W-:Y:S05]  /*b8a0*/  @!P2 BRA `(.L_x_426) ;  /* 0x000000000004a947 */ /* 0x000fea0003800000 */
[----:B------:R0:W5:Y:S02]  /*b8b0*/  LDG.E.LTC128B.U16 R3, desc[UR36][R6.64+0x20] ;  /* 0x0000202406037981 */ /* 0x000164000c1e1520 */
.L_x_426:
[----:B------:R-:W-:Y:S05]  /*b8c0*/  BSYNC B1 ;  /* 0x0000000000017941 */ /* 0x000fea0003800000 */
.L_x_425:
[----:B0----5:R-:W-:Y:S01]  /*b8d0*/  IMAD.U32 R11, R3, 0x10000, RZ ;  /* 0x00010000030b7824 */ /* 0x021fe200078e00ff */
[----:B------:R-:W-:Y:S01]  /*b8e0*/  ISETP.GT.AND P3, PT, R0, 0x11, P0 ;  /* 0x000000110000780c */ /* 0x000fe20000764270 */
[----:B------:R-:W-:Y:S01]  /*b8f0*/  @P2 IMAD.MOV.U32 R10, RZ, RZ, R4 ;  /* 0x000000ffff0a2224 */ /* 0x000fe200078e0004 */
[----:B------:R-:W-:Y:S01]  /*b900*/  BSSY B1, `(.L_x_427) ;  /* 0x0000009000017945 */ /* 0x000fe20003800000 */
[----:B------:R-:W-:-:S04]  /*b910*/  FMUL R11, R11, R16 ;  /* 0x000000100b0b7220 */ /* 0x000fc80000400000 */
[----:B------:R-:W-:-:S05]  /*b920*/  FFMA R11, R32, R2, R11 ;  /* 0x00000002200b7223 */ /* 0x000fca000000000b */
[----:B------:R-:W-:-:S04]  /*b930*/  F2FP.BF16.F32.PACK_AB R11, RZ, R11 ;  /* 0x0000000bff0b723e */ /* 0x000fc800000010ff */
[----:B------:R-:W-:Y:S01]  /*b940*/  PRMT R14, R11, 0x7610, R14 ;  /* 0x000076100b0e7816 */ /* 0x000fe2000000000e */
[----:B------:R-:W-:-:S05]  /*b950*/  @P2 IMAD.MOV.U32 R11, RZ, RZ, R9 ;  /* 0x000000ffff0b2224 */ /* 0x000fca00078e0009 */
[----:B------:R0:W-:Y:S01]  /*b960*/  @P2 STG.E.U16 desc[UR36][R10.64+0x20], R14 ;  /* 0x0000200e0a002986 */ /* 0x0001e2000c101524 */
[----:B------:R-:W-:Y:S05]  /*b970*/  @!P3 BRA `(.L_x_428) ;  /* 0x000000000004b947 */ /* 0x000fea0003800000 */
[----:B------:R0:W5:Y:S02]  /*b980*/  LDG.E.LTC128B.U16 R3, desc[UR36][R6.64+0x22] ;  /* 0x0000222406037981 */ /* 0x000164000c1e1520 */
.L_x_428:
[----:B------:R-:W-:Y:S05]  /*b990*/  BSYNC B1 ;  /* 0x0000000000017941 */ /* 0x000fea0003800000 */
.L_x_427:
[----:B0----5:R-:W-:Y:S01]  /*b9a0*/  IMAD.U32 R11, R3, 0x10000, RZ ;  /* 0x00010000030b7824 */ /* 0x021fe200078e00ff */
[----:B------:R-:W-:Y:S01]  /*b9b0*/  ISETP.GT.AND P2, PT, R0, 0x10, P1 ;  /* 0x000000100000780c */ /* 0x000fe20000f44270 */
[----:B------:R-:W-:Y:S02]  /*b9c0*/  BSSY B1, `(.L_x_429) ;  /* 0x000000a000017945 */ /* 0x000fe40003800000 */
[----:B------:R-:W-:Y:S01]  /*b9d0*/  FMUL R10, R11, R16 ;  /* 0x000000100b0a7220 */ /* 0x000fe20000400000 */
[----:B------:R-:W-:-:S03]  /*b9e0*/  @P3 MOV R11, R9 ;  /* 0x00000009000b3202 */ /* 0x000fc60000000f00 */
[----:B------:R-:W-:-:S05]  /*b9f0*/  FFMA R10, R33, R2, R10 ;  /* 0x00000002210a7223 */ /* 0x000fca000000000a */
[----:B------:R-:W-:-:S04]  /*ba00*/  F2FP.BF16.F32.PACK_AB R10, RZ, R10 ;  /* 0x0000000aff0a723e */ /* 0x000fc800000010ff */
[----:B------:R-:W-:Y:S01]  /*ba10*/  PRMT R14, R10, 0x7610, R14 ;  /* 0x000076100a0e7816 */ /* 0x000fe2000000000e */
[----:B------:R-:W-:-:S05]  /*ba20*/  @P3 IMAD.MOV.U32 R10, RZ, RZ, R4 ;  /* 0x000000ffff0a3224 */ /* 0x000fca00078e0004 */
[----:B------:R0:W-:Y:S01]  /*ba30*/  @P3 STG.E.U16 desc[UR36][R10.64+0x22], R14 ;  /* 0x0000220e0a003986 */ /* 0x0001e2000c101524 */
[----:B------:R-:W-:Y:S05]  /*ba40*/  @!P2 BRA `(.L_x_430) ;  /* 0x000000000004a947 */ /* 0x000fea0003800000 */
[----:B------:R0:W5:Y:S02]  /*ba50*/  LDG.E.LTC128B.U16 R3, desc[UR36][R12.64+0x20] ;  /* 0x000020240c037981 */ /* 0x000164000c1e1520 */
.L_x_430:
[----:B------:R-:W-:Y:S05]  /*ba60*/  BSYNC B1 ;  /* 0x0000000000017941 */ /* 0x000fea0003800000 */
.L_x_429:
        /* <DEDUP_REMOVED lines=12> */
.L_x_432:
[----:B------:R-:W-:Y:S05]  /*bb30*/  BSYNC B1 ;  /* 0x0000000000017941 */ /* 0x000fea0003800000 */
.L_x_431:
        /* <DEDUP_REMOVED lines=12> */
.L_x_434:
[----:B------:R-:W-:Y:S05]  /*bc00*/  BSYNC B1 ;  /* 0x0000000000017941 */ /* 0x000fea0003800000 */
.L_x_433:
        /* <DEDUP_REMOVED lines=12> */
.L_x_436:
[----:B------:R-:W-:Y:S05]  /*bcd0*/  BSYNC B1 ;  /* 0x0000000000017941 */ /* 0x000fea0003800000 */
.L_x_435:
        /* <DEDUP_REMOVED lines=12> */
.L_x_438:
[----:B------:R-:W-:Y:S05]  /*bda0*/  BSYNC B1 ;  /* 0x0000000000017941 */ /* 0x000fea0003800000 */
.L_x_437:
        /* <DEDUP_REMOVED lines=12> */
.L_x_440:
[----:B------:R-:W-:Y:S05]  /*be70*/  BSYNC B1 ;  /* 0x0000000000017941 */ /* 0x000fea0003800000 */
.L_x_439:
        /* <DEDUP_REMOVED lines=12> */
.L_x_442:
[----:B------:R-:W-:Y:S05]  /*bf40*/  BSYNC B1 ;  /* 0x0000000000017941 */ /* 0x000fea0003800000 */
.L_x_441:
        /* <DEDUP_REMOVED lines=12> */
.L_x_444:
[----:B------:R-:W-:Y:S05]  /*c010*/  BSYNC B1 ;  /* 0x0000000000017941 */ /* 0x000fea0003800000 */
.L_x_443:
        /* <DEDUP_REMOVED lines=12> */
.L_x_446:
[----:B------:R-:W-:Y:S05]  /*c0e0*/  BSYNC B1 ;  /* 0x0000000000017941 */ /* 0x000fea0003800000 */
.L_x_445:
        /* <DEDUP_REMOVED lines=12> */
.L_x_448:
[----:B------:R-:W-:Y:S05]  /*c1b0*/  BSYNC B1 ;  /* 0x0000000000017941 */ /* 0x000fea0003800000 */
.L_x_447:
        /* <DEDUP_REMOVED lines=12> */
.L_x_450:
[----:B------:R-:W-:Y:S05]  /*c280*/  BSYNC B1 ;  /* 0x0000000000017941 */ /* 0x000fea0003800000 */
.L_x_449:
        /* <DEDUP_REMOVED lines=12> */
.L_x_452:
[----:B------:R-:W-:Y:S05]  /*c350*/  BSYNC B1 ;  /* 0x0000000000017941 */ /* 0x000fea0003800000 */
.L_x_451:
        /* <DEDUP_REMOVED lines=12> */
.L_x_454:
[----:B------:R-:W-:Y:S05]  /*c420*/  BSYNC B1 ;  /* 0x0000000000017941 */ /* 0x000fea0003800000 */
.L_x_453:
        /* <DEDUP_REMOVED lines=12> */
.L_x_456:
[----:B------:R-:W-:Y:S05]  /*c4f0*/  BSYNC B1 ;  /* 0x0000000000017941 */ /* 0x000fea0003800000 */
.L_x_455:
        /* <DEDUP_REMOVED lines=12> */
.L_x_458:
[----:B------:R-:W-:Y:S05]  /*c5c0*/  BSYNC B1 ;  /* 0x0000000000017941 */ /* 0x000fea0003800000 */
.L_x_457:
        /* <DEDUP_REMOVED lines=12> */
.L_x_460:
[----:B------:R-:W-:Y:S05]  /*c690*/  BSYNC B1 ;  /* 0x0000000000017941 */ /* 0x000fea0003800000 */
.L_x_459:
        /* <DEDUP_REMOVED lines=12> */
.L_x_462:
[----:B------:R-:W-:Y:S05]  /*c760*/  BSYNC B1 ;  /* 0x0000000000017941 */ /* 0x000fea0003800000 */
.L_x_461:
        /* <DEDUP_REMOVED lines=12> */
.L_x_464:
[----:B------:R-:W-:Y:S05]  /*c830*/  BSYNC B1 ;  /* 0x0000000000017941 */ /* 0x000fea0003800000 */
.L_x_463:
[----:B0----5:R-:W-:Y:S01]  /*c840*/  IMAD.U32 R11, R3, 0x10000, RZ ;  /* 0x00010000030b7824 */ /* 0x021fe200078e00ff */
[----:B------:R-:W-:Y:S01]  /*c850*/  ISETP.GT.AND P2, PT, R0, 0x38, P0 ;  /* 0x000000380000780c */ /* 0x000fe20000744270 */
[----:B------:R-:W-:Y:S02]  /*c860*/  BSSY B1, `(.L_x_465) ;  /* 0x000000a000017945 */ /* 0x000fe40003800000 */
[----:B------:R-:W-:Y:S01]  /*c870*/  FMUL R10, R11, R16 ;  /* 0x000000100b0a7220 */ /* 0x000fe20000400000 */
[----:B------:R-:W-:-:S03]  /*c880*/  @P3 IMAD.MOV.U32 R11, RZ, RZ, R223 ;  /* 0x000000ffff0b3224 */ /* 0x000fc600078e00df */
[----:B------:R-:W-:-:S05]  /*c890*/  FFMA R10, R51, R2, R10 ;  /* 0x00000002330a7223 */ /* 0x000fca000000000a */
[----:B------:R-:W-:-:S04]  /*c8a0*/  F2FP.BF16.F32.PACK_AB R10, RZ, R10 ;  /* 0x0000000aff0a723e */ /* 0x000fc800000010ff */
[----:B------:R-:W-:Y:S02]  /*c8b0*/  PRMT R14, R10, 0x7610, R14 ;  /* 0x000076100a0e7816 */ /* 0x000fe4000000000e */
[----:B------:R-:W-:-:S05]  /*c8c0*/  @P3 MOV R10, R222 ;  /* 0x000000de000a3202 */ /* 0x000fca0000000f00 */
[----:B------:R0:W-:Y:S01]  /*c8d0*/  @P3 STG.E.U16 desc[UR36][R10.64+0x62], R14 ;  /* 0x0000620e0a003986 */ /* 0x0001e2000c101524 */
[----:B------:R-:W-:Y:S05]  /*c8e0*/  @!P2 BRA `(.L_x_466) ;  /* 0x000000000004a947 */ /* 0x000fea0003800000 */
[----:B------:R0:W5:Y:S02]  /*c8f0*/  LDG.E.LTC128B.U16 R3, desc[UR36][R6.64+0x70] ;  /* 0x0000702406037981 */ /* 0x000164000c1e1520 */
.L_x_466:
[----:B------:R-:W-:Y:S05]  /*c900*/  BSYNC B1 ;  /* 0x0000000000017941 */ /* 0x000fea0003800000 */
.L_x_465:
        /* <DEDUP_REMOVED lines=12> */
.L_x_468:
[----:B------:R-:W-:Y:S05]  /*c9d0*/  BSYNC B1 ;  /* 0x0000000000017941 */ /* 0x000fea0003800000 */
.L_x_467:
        /* <DEDUP_REMOVED lines=12> */
.L_x_470:
[----:B------:R-:W-:Y:S05]  /*caa0*/  BSYNC B1 ;  /* 0x0000000000017941 */ /* 0x000fea0003800000 */
.L_x_469:
        /* <DEDUP_REMOVED lines=12> */
.L_x_472:
[----:B------:R-:W-:Y:S05]  /*cb70*/  BSYNC B1 ;  /* 0x0000000000017941 */ /* 0x000fea0003800000 */
.L_x_471:
        /* <DEDUP_REMOVED lines=12> */
.L_x_474:
[----:B------:R-:W-:Y:S05]  /*cc40*/  BSYNC B1 ;  /* 0x0000000000017941 */ /* 0x000fea0003800000 */
.L_x_473:
        /* <DEDUP_REMOVED lines=12> */
.L_x_476:
[----:B------:R-:W-:Y:S05]  /*cd10*/  BSYNC B1 ;  /* 0x0000000000017941 */ /* 0x000fea0003800000 */
.L_x_475:
        /* <DEDUP_REMOVED lines=12> */
.L_x_478:
[----:B------:R-:W-:Y:S05]  /*cde0*/  BSYNC B1 ;  /* 0x0000000000017941 */ /* 0x000fea0003800000 */
.L_x_477:
        /* <DEDUP_REMOVED lines=12> */
.L_x_480:
[----:B------:R-:W-:Y:S05]  /*ceb0*/  BSYNC B1 ;  /* 0x0000000000017941 */ /* 0x000fea0003800000 */
.L_x_479:
        /* <DEDUP_REMOVED lines=12> */
.L_x_482:
[----:B------:R-:W-:Y:S05]  /*cf80*/  BSYNC B1 ;  /* 0x0000000000017941 */ /* 0x000fea0003800000 */
.L_x_481:
        /* <DEDUP_REMOVED lines=12> */
.L_x_484:
[----:B------:R-:W-:Y:S05]  /*d050*/  BSYNC B1 ;  /* 0x0000000000017941 */ /* 0x000fea0003800000 */
.L_x_483:
        /* <DEDUP_REMOVED lines=12> */
.L_x_486:
[----:B------:R-:W-:Y:S05]  /*d120*/  BSYNC B1 ;  /* 0x0000000000017941 */ /* 0x000fea0003800000 */
.L_x_485:
        /* <DEDUP_REMOVED lines=12> */
.L_x_488:
[----:B------:R-:W-:Y:S05]  /*d1f0*/  BSYNC B1 ;  /* 0x0000000000017941 */ /* 0x000fea0003800000 */
.L_x_487:
        /* <DEDUP_REMOVED lines=12> */
.L_x_490:
[----:B------:R-:W-:Y:S05]  /*d2c0*/  BSYNC B1 ;  /* 0x0000000000017941 */ /* 0x000fea0003800000 */
.L_x_489:
        /* <DEDUP_REMOVED lines=12> */
.L_x_492:
[----:B------:R-:W-:Y:S05]  /*d390*/  BSYNC B1 ;  /* 0x0000000000017941 */ /* 0x000fea0003800000 */
.L_x_491:
        /* <DEDUP_REMOVED lines=12> */
.L_x_494:
[----:B------:R-:W-:Y:S05]  /*d460*/  BSYNC B1 ;  /* 0x0000000000017941 */ /* 0x000fea0003800000 */
.L_x_493:
        /* <DEDUP_REMOVED lines=12> */
.L_x_496:
[----:B------:R-:W-:Y:S05]  /*d530*/  BSYNC B1 ;  /* 0x0000000000017941 */ /* 0x000fea0003800000 */
.L_x_495:
        /* <DEDUP_REMOVED lines=12> */
.L_x_498:
[----:B------:R-:W-:Y:S05]  /*d600*/  BSYNC B1 ;  /* 0x0000000000017941 */ /* 0x000fea0003800000 */
.L_x_497:
        /* <DEDUP_REMOVED lines=12> */
.L_x_500:
[----:B------:R-:W-:Y:S05]  /*d6d0*/  BSYNC B1 ;  /* 0x0000000000017941 */ /* 0x000fea0003800000 */
.L_x_499:
[----:B0----5:R-:W-:Y:S01]  /*d6e0*/  SHF.L.U32 R11, R3, 0x10, RZ ;  /* 0x00000010030b7819 */ /* 0x021fe200000006ff */
[----:B------:R-:W-:Y:S01]  /*d6f0*/  BSSY B1, `(.L_x_501) ;  /* 0x000000b000017945 */ /* 0x000fe20003800000 */
[----:B------:R-:W-:-:S03]  /*d700*/  ISETP.GT.AND P2, PT, R0, 0x58, P1 ;  /* 0x000000580000780c */ /* 0x000fc60000f44270 */
        /* <DEDUP_REMOVED lines=9> */
.L_x_502:
[----:B------:R-:W-:Y:S05]  /*d7a0*/  BSYNC B1 ;  /* 0x0000000000017941 */ /* 0x000fea0003800000 */
.L_x_501:
        /* <DEDUP_REMOVED lines=12> */
.L_x_504:
[----:B------:R-:W-:Y:S05]  /*d870*/  BSYNC B1 ;  /* 0x0000000000017941 */ /* 0x000fea0003800000 */
.L_x_503:
        /* <DEDUP_REMOVED lines=12> */
.L_x_506:
[----:B------:R-:W-:Y:S05]  /*d940*/  BSYNC B1 ;  /* 0x0000000000017941 */ /* 0x000fea0003800000 */
.L_x_505:
        /* <DEDUP_REMOVED lines=12> */
.L_x_508:
[----:B------:R-:W-:Y:S05]  /*da10*/  BSYNC B1 ;  /* 0x0000000000017941 */ /* 0x000fea0003800000 */
.L_x_507:
        /* <DEDUP_REMOVED lines=12> */
.L_x_510:
[----:B------:R-:W-:Y:S05]  /*dae0*/  BSYNC B1 ;  /* 0x0000000000017941 */ /* 0x000fea0003800000 */
.L_x_509:
        /* <DEDUP_REMOVED lines=12> */
.L_x_512:
[----:B------:R-:W-:Y:S05]  /*dbb0*/  BSYNC B1 ;  /* 0x0000000000017941 */ /* 0x000fea0003800000 */
.L_x_511:
        /* <DEDUP_REMOVED lines=12> */
.L_x_514:
[----:B------:R-:W-:Y:S05]  /*dc80*/  BSYNC B1 ;  /* 0x0000000000017941 */ /* 0x000fea0003800000 */
.L_x_513:
        /* <DEDUP_REMOVED lines=12> */
.L_x_516:
[----:B------:R-:W-:Y:S05]  /*dd50*/  BSYNC B1 ;  /* 0x0000000000017941 */ /* 0x000fea0003800000 */
.L_x_515:
        /* <DEDUP_REMOVED lines=12> */
.L_x_518:
[----:B------:R-:W-:Y:S05]  /*de20*/  BSYNC B1 ;  /* 0x0000000000017941 */ /* 0x000fea0003800000 */
.L_x_517:
        /* <DEDUP_REMOVED lines=12> */
.L_x_520:
[----:B------:R-:W-:Y:S05]  /*def0*/  BSYNC B1 ;  /* 0x0000000000017941 */ /* 0x000fea0003800000 */
.L_x_519:
        /* <DEDUP_REMOVED lines=12> */
.L_x_522:
[----:B------:R-:W-:Y:S05]  /*dfc0*/  BSYNC B1 ;  /* 0x0000000000017941 */ /* 0x000fea0003800000 */
.L_x_521:
        /* <DEDUP_REMOVED lines=12> */
.L_x_524:
[----:B------:R-:W-:Y:S05]  /*e090*/  BSYNC B1 ;  /* 0x0000000000017941 */ /* 0x000fea0003800000 */
.L_x_523:
        /* <DEDUP_REMOVED lines=12> */
.L_x_526:
[----:B------:R-:W-:Y:S05]  /*e160*/  BSYNC B1 ;  /* 0x0000000000017941 */ /* 0x000fea0003800000 */
.L_x_525:
        /* <DEDUP_REMOVED lines=12> */
.L_x_528:
[----:B------:R-:W-:Y:S05]  /*e230*/  BSYNC B1 ;  /* 0x0000000000017941 */ /* 0x000fea0003800000 */
.L_x_527:
        /* <DEDUP_REMOVED lines=12> */
.L_x_530:
[----:B------:R-:W-:Y:S05]  /*e300*/  BSYNC B1 ;  /* 0x0000000000017941 */ /* 0x000fea0003800000 */
.L_x_529:
        /* <DEDUP_REMOVED lines=12> */
.L_x_532:
[----:B------:R-:W-:Y:S05]  /*e3d0*/  BSYNC B1 ;  /* 0x0000000000017941 */ /* 0x000fea0003800000 */
.L_x_531:
[----:B-----5:R-:W-:Y:S01]  /*e3e0*/  IMAD.U32 R5, R3, 0x10000, RZ ;  /* 0x0001000003057824 */ /* 0x020fe200078e00ff */
[----:B------:R-:W-:Y:S01]  /*e3f0*/  ISETP.GT.AND P2, PT, R0, 0x78, P1 ;  /* 0x000000780000780c */ /* 0x000fe20000f44270 */
[----:B------:R-:W-:Y:S02]  /*e400*/  BSSY B1, `(.L_x_533) ;  /* 0x0000008000017945 */ /* 0x000fe40003800000 */
[----:B01-34-:R-:W-:Y:S01]  /*e410*/  FMUL R6, R5, R16 ;  /* 0x0000001005067220 */ /* 0x01bfe20000400000 */
[----:B------:R-:W-:-:S03]  /*e420*/  @P0 IMAD.MOV.U32 R5, RZ, RZ, R9 ;  /* 0x000000ffff050224 */ /* 0x000fc600078e0009 */
[----:B------:R-:W-:-:S05]  /*e430*/  FFMA R6, R85, R2, R6 ;  /* 0x0000000255067223 */ /* 0x000fca0000000006 */
[----:B------:R-:W-:-:S05]  /*e440*/  F2FP.BF16.F32.PACK_AB R6, RZ, R6 ;  /* 0x00000006ff06723e */ /* 0x000fca00000010ff */
[----:B------:R0:W-:Y:S01]  /*e450*/  @P0 STG.E.U16 desc[UR36][R4.64+0xf2], R6 ;  /* 0x0000f20604000986 */ /* 0x0001e2000c101524 */
[----:B------:R-:W-:Y:S05]  /*e460*/  @!P2 BRA `(.L_x_534) ;  /* 0x000000000004a947 */ /* 0x000fea0003800000 */
[----:B------:R1:W5:Y:S02]  /*e470*/  LDG.E.LTC128B.U16 R3, desc[UR36][R12.64+0xf0] ;  /* 0x0000f0240c037981 */ /* 0x000364000c1e1520 */
.L_x_534:
[----:B------:R-:W-:Y:S05]  /*e480*/  BSYNC B1 ;  /* 0x0000000000017941 */ /* 0x000fea0003800000 */
.L_x_533:
        /* <DEDUP_REMOVED lines=12> */
.L_x_536:
[----:B------:R-:W-:Y:S05]  /*e550*/  BSYNC B1 ;  /* 0x0000000000017941 */ /* 0x000fea0003800000 */
.L_x_535:
[----:B------:R-:W-:Y:S05]  /*e560*/  @!P1 BRA `(.L_x_537) ;  /* 0x0000004c004c9947 */ /* 0x000fea0003800000 */
[----:B-----5:R-:W-:-:S05]  /*e570*/  SHF.L.U32 R3, R3, 0x10, RZ ;  /* 0x0000001003037819 */ /* 0x020fca00000006ff */
[----:B------:R-:W-:-:S04]  /*e580*/  FMUL R0, R3, R16 ;  /* 0x0000001003007220 */ /* 0x000fc80000400000 */
[----:B------:R-:W-:-:S05]  /*e590*/  FFMA R0, R87, R2, R0 ;  /* 0x0000000257007223 */ /* 0x000fca0000000000 */
[----:B------:R-:W-:-:S05]  /*e5a0*/  F2FP.BF16.F32.PACK_AB R0, RZ, R0 ;  /* 0x00000000ff00723e */ /* 0x000fca00000010ff */
[----:B------:R4:W-:Y:S01]  /*e5b0*/  STG.E.U16 desc[UR36][R222.64+0xf2], R0 ;  /* 0x0000f200de007986 */ /* 0x0009e2000c101524 */
[----:B------:R-:W-:Y:S05]  /*e5c0*/  BRA `(.L_x_537) ;  /* 0x0000004c00347947 */ /* 0x000fea0003800000 */
.L_x_34:
[----:B------:R-:W2:Y:S01]  /*e5d0*/  LDL.LU R9, [R1+0x8] ;  /* 0x0000080001097983 */ /* 0x000ea20000300800 */
[----:B------:R-:W-:-:S03]  /*e5e0*/  ULDC.64 UR4, c[0x0][0x5c0] ;  /* 0x0001700000047ab9 */ /* 0x000fc60000000a00 */
[----:B------:R-:W3:Y:S04]  /*e5f0*/  LDL.LU R8, [R1+0xc] ;  /* 0x00000c0001087983 */ /* 0x000ee80000300800 */
[----:B------:R-:W4:Y:S04]  /*e600*/  LDL.LU R233, [R1+0x5c] ;  /* 0x00005c0001e97983 */ /* 0x000f280000300800 */
[----:B------:R-:W4:Y:S04]  /*e610*/  LDL.LU R232, [R1+0x60] ;  /* 0x0000600001e87983 */ /* 0x000f280000300800 */
[----:B------:R-:W4:Y:S04]  /*e620*/  LDL.LU R227, [R1+0x64] ;  /* 0x0000640001e37983 */ /* 0x000f280000300800 */
[----:B------:R-:W4:Y:S04]  /*e630*/  LDL.LU R220, [R1+0x68] ;  /* 0x0000680001dc7983 */ /* 0x000f280000300800 */
[----:B------:R0:W-:Y:S04]  /*e640*/  STL [R1+0x124], R83 ;  /* 0x0001245301007387 */ /* 0x0001e80000100800 */
[----:B0-----:R-:W4:Y:S04]  /*e650*/  LDL.LU R83, [R1+0x6c] ;  /* 0x00006c0001537983 */ /* 0x001f280000300800 */
[----:B------:R-:W4:Y:S04]  /*e660*/  LDL.LU R235, [R1+0x70] ;  /* 0x0000700001eb7983 */ /* 0x000f280000300800 */
        /* <DEDUP_REMOVED lines=27> */
[----:B------:R0:W-:Y:S01]  /*e820*/  STL [R1+0x11c], R85 ;  /* 0x00011c5501007387 */ /* 0x0001e20000100800 */
[----:B------:R-:W-:-:S03]  /*e830*/  LEA R4, P1, R6, UR4, 0x1 ;  /* 0x0000000406047c11 */ /* 0x000fc6000f8208ff */
[----:B0-----:R-:W4:Y:S04]  /*e840*/  LDL.LU R85, [R1+0x7c] ;  /* 0x00007c0001557983 */ /* 0x001f280000300800 */
[----:B------:R0:W-:Y:S01]  /*e850*/  STL [R1+0x118], R86 ;  /* 0x0001185601007387 */ /* 0x0001e20000100800 */
[----:B------:R-:W-:-:S03]  /*e860*/  LEA.HI.X R5, R6, UR5, R10, 0x1, P1 ;  /* 0x0000000506057c11 */ /* 0x000fc600088f0c0a */
[----:B0-----:R-:W4:Y:S04]  /*e870*/  LDL.LU R86, [R1+0x8c] ;  /* 0x00008c0001567983 */ /* 0x001f280000300800 */
[----:B------:R0:W-:Y:S04]  /*e880*/  STL [R1+0x114], R87 ;  /* 0x0001145701007387 */ /* 0x0001e80000100800 */
[----:B0-----:R-:W4:Y:S04]  /*e890*/  LDL.LU R87, [R1+0x9c] ;  /* 0x00009c0001577983 */ /* 0x001f280000300800 */
[----:B------:R0:W-:Y:S04]  /*e8a0*/  STL [R1+0x110], R17 ;  /* 0x0001101101007387 */ /* 0x0001e80000100800 */
[----:B0-----:R-:W4:Y:S04]  /*e8b0*/  LDL.LU R17, [R1+0xac] ;  /* 0x0000ac0001117983 */ /* 0x001f280000300800 */
[----:B------:R0:W-:Y:S04]  /*e8c0*/  STL [R1+0x10c], R16 ;  /* 0x00010c1001007387 */ /* 0x0001e80000100800 */
[----:B0-----:R-:W4:Y:S04]  /*e8d0*/  LDL.LU R16, [R1+0xbc] ;  /* 0x0000bc0001107983 */ /* 0x001f280000300800 */
[----:B------:R-:W4:Y:S04]  /*e8e0*/  LDL.LU R6, [R1+0x4] ;  /* 0x0000040001067983 */ /* 0x000f280000300800 */
[----:B------:R-:W4:Y:S01]  /*e8f0*/  LDL.LU R7, [R1] ;  /* 0x0000000001077983 */ /* 0x000f220000300800 */
[----:B------:R-:W-:Y:S01]  /*e900*/  ISETP.GT.AND P1, PT, R0, 0x1, P0 ;  /* 0x000000010000780c */ /* 0x000fe20000724270 */
[----:B------:R-:W-:-:S02]  /*e910*/  USHF.L.U32 UR5, UR8, 0x4, URZ ;  /* 0x0000000408057899 */ /* 0x000fc4000800063f */
[----:B------:R-:W-:Y:S01]  /*e920*/  USHF.L.U64.HI UR4, UR8, 0x4, UR9 ;  /* 0x0000000408047899 */ /* 0x000fe20008010209 */
[----:B------:R-:W4:Y:S01]  /*e930*/  LDL.LU R10, [R1+0x18] ;  /* 0x00001800010a7983 */ /* 0x000f220000300800 */
[-C--:B--2---:R-:W-:Y:S01]  /*e940*/  FMUL R9, R9, R2.reuse ;  /* 0x0000000209097220 */ /* 0x084fe20000400000 */
[----:B---3--:R-:W-:-:S04]  /*e950*/  FMUL R8, R8, R2 ;  /* 0x0000000208087220 */ /* 0x008fc80000400000 */
[----:B------:R-:W-:Y:S02]  /*e960*/  F2FP.BF16.F32.PACK_AB R9, RZ, R9 ;  /* 0x00000009ff09723e */ /* 0x000fe400000010ff */
[----:B------:R-:W-:Y:S01]  /*e970*/  F2FP.BF16.F32.PACK_AB R8, RZ, R8 ;  /* 0x00000008ff08723e */ /* 0x000fe200000010ff */
[-C--:B----4-:R-:W-:Y:S01]  /*e980*/  FMUL R6, R6, R2.reuse ;  /* 0x0000000206067220 */ /* 0x090fe20000400000 */
[----:B------:R-:W-:-:S04]  /*e990*/  FMUL R7, R7, R2 ;  /* 0x0000000207077220 */ /* 0x000fc80000400000 */
[----:B------:R-:W-:Y:S02]  /*e9a0*/  F2FP.BF16.F32.PACK_AB R6, RZ, R6 ;  /* 0x00000006ff06723e */ /* 0x000fe400000010ff */
[----:B------:R-:W-:-:S03]  /*e9b0*/  F2FP.BF16.F32.PACK_AB R7, RZ, R7 ;  /* 0x00000007ff07723e */ /* 0x000fc600000010ff */
[----:B------:R0:W-:Y:S01]  /*e9c0*/  @P1 STG.E.U16 desc[UR36][R4.64+0x2], R6 ;  /* 0x0000020604001986 */ /* 0x0001e2000c101524 */
[----:B------:R-:W-:-:S03]  /*e9d0*/  ISETP.GT.AND P1, PT, R3, 0x8, PT ;  /* 0x000000080300780c */ /* 0x000fc60003f24270 */
[----:B------:R1:W-:Y:S01]  /*e9e0*/  @P2 STG.E.U16 desc[UR36][R4.64], R7 ;  /* 0x0000000704002986 */ /* 0x0003e2000c101524 */
[----:B------:R-:W-:Y:S02]  /*e9f0*/  ISETP.GT.AND P2, PT, R0, RZ, P1 ;  /* 0x000000ff0000720c */ /* 0x000fe40000f44270 */
[----:B0-----:R-:W-:-:S04]  /*ea00*/  IADD3 R6, P3, R4, UR5, RZ ;  /* 0x0000000504067c10 */ /* 0x001fc8000ff7e0ff */
[----:B-1----:R-:W-:-:S07]  /*ea10*/  IADD3.X R7, R5, UR4, RZ, P3, !PT ;  /* 0x0000000405077c10 */ /* 0x002fce0009ffe4ff */
[----:B------:R0:W-:Y:S01]  /*ea20*/  @P2 STG.E.U16 desc[UR36][R6.64], R9 ;  /* 0x0000000906002986 */ /* 0x0001e2000c101524 */
[----:B------:R-:W-:-:S03]  /*ea30*/  ISETP.GT.AND P2, PT, R0, 0x1, P1 ;  /* 0x000000010000780c */ /* 0x000fc60000f44270 */
[----:B0-----:R-:W2:Y:S10]  /*ea40*/  LDL.LU R9, [R1+0x14] ;  /* 0x0000140001097983 */ /* 0x001eb40000300800 */
[----:B------:R0:W-:Y:S04]  /*ea50*/  @P2 STG.E.U16 desc[UR36][R6.64+0x2], R8 ;  /* 0x0000020806002986 */ /* 0x0001e8000c101524 */
[----:B0-----:R-:W3:Y:S01]  /*ea60*/  LDL.LU R8, [R1+0x10] ;  /* 0x0000100001087983 */ /* 0x001ee20000300800 */
[----:B------:R-:W-:Y:S01]  /*ea70*/  ISETP.GT.AND P3, PT, R0, 0x8, P0 ;  /* 0x000000080000780c */ /* 0x000fe20000764270 */
[----:B------:R-:W-:Y:S01]  /*ea80*/  FMUL R10, R10, R2 ;  /* 0x000000020a0a7220 */ /* 0x000fe20000400000 */
[----:B------:R-:W-:-:S02]  /*ea90*/  ISETP.GT.AND P4, PT, R0, 0x9, P0 ;  /* 0x000000090000780c */ /* 0x000fc40000784270 */
[----:B------:R-:W-:Y:S01]  /*eaa0*/  ISETP.GT.AND P2, PT, R0, 0x8, P1 ;  /* 0x000000080000780c */ /* 0x000fe20000f44270 */
[----:B--2---:R-:W-:-:S05]  /*eab0*/  FMUL R9, R9, R2 ;  /* 0x0000000209097220 */ /* 0x004fca0000400000 */
[----:B------:R-:W-:Y:S01]  /*eac0*/  F2FP.BF16.F32.PACK_AB R9, RZ, R9 ;  /* 0x00000009ff09723e */ /* 0x000fe200000010ff */
[----:B---3--:R-:W-:-:S05]  /*ead0*/  FMUL R8, R8, R2 ;  /* 0x0000000208087220 */ /* 0x008fca0000400000 */
[----:B------:R-:W-:-:S04]  /*eae0*/  F2FP.BF16.F32.PACK_AB R8, RZ, R8 ;  /* 0x00000008ff08723e */ /* 0x000fc800000010ff */
[----:B------:R-:W-:Y:S02]  /*eaf0*/  PRMT R11, R8, 0x7610, R11 ;  /* 0x00007610080b7816 */ /* 0x000fe4000000000b */
[----:B------:R-:W-:Y:S01]  /*eb00*/  F2FP.BF16.F32.PACK_AB R8, RZ, R10 ;  /* 0x0000000aff08723e */ /* 0x000fe200000010ff */
[----:B------:R0:W-:Y:S04]  /*eb10*/  @P4 STG.E.U16 desc[UR36][R4.64+0x12], R9 ;  /* 0x0000120904004986 */ /* 0x0001e8000c101524 */
[----:B------:R-:W2:Y:S04]  /*eb20*/  LDL.LU R10, [R1+0x28] ;  /* 0x00002800010a7983 */ /* 0x000ea80000300800 */
[----:B------:R-:W-:Y:S04]  /*eb30*/  @P3 STG.E.U16 desc[UR36][R4.64+0x10], R11 ;  /* 0x0000100b04003986 */ /* 0x000fe8000c101524 */
[----:B0-----:R-:W3:Y:S04]  /*eb40*/  LDL.LU R9, [R1+0x24] ;  /* 0x0000240001097983 */ /* 0x001ee80000300800 */
[----:B------:R0:W-:Y:S04]  /*eb50*/  @P2 STG.E.U16 desc[UR36][R6.64+0x10], R8 ;  /* 0x0000100806002986 */ /* 0x0001e8000c101524 */
[----:B0-----:R-:W4:Y:S01]  /*eb60*/  LDL.LU R8, [R1+0x1c] ;  /* 0x00001c0001087983 */ /* 0x001f220000300800 */
[----:B------:R-:W-:Y:S01]  /*eb70*/  ISETP.GT.AND P2, PT, R0, 0x9, P1 ;  /* 0x000000090000780c */ /* 0x000fe20000f44270 */
[----:B----4-:R-:W-:-:S05]  /*eb80*/  FMUL R8, R8, R2 ;  /* 0x0000000208087220 */ /* 0x010fca0000400000 */
[----:B------:R-:W-:-:S07]  /*eb90*/  F2FP.BF16.F32.PACK_AB R8, RZ, R8 ;  /* 0x00000008ff08723e */ /* 0x000fce00000010ff */
[----:B------:R0:W-:Y:S04]  /*eba0*/  @P2 STG.E.U16 desc[UR36][R6.64+0x12], R8 ;  /* 0x0000120806002986 */ /* 0x0001e8000c101524 */
[----:B0-----:R-:W4:Y:S01]  /*ebb0*/  LDL.LU R8, [R1+0x20] ;  /* 0x0000200001087983 */ /* 0x001f220000300800 */
[C---:B------:R-:W-:Y:S01]  /*ebc0*/  ISETP.GT.AND P3, PT, R0.reuse, 0x10, P0 ;  /* 0x000000100000780c */ /* 0x040fe20000764270 */
[-C--:B---3--:R-:W-:Y:S01]  /*ebd0*/  FMUL R9, R9, R2.reuse ;  /* 0x0000000209097220 */ /* 0x088fe20000400000 */
[----:B------:R-:W-:Y:S01]  /*ebe0*/  ISETP.GT.AND P4, PT, R0, 0x11, P0 ;  /* 0x000000110000780c */ /* 0x000fe20000784270 */
[----:B--2---:R-:W-:Y:S01]  /*ebf0*/  FMUL R10, R10, R2 ;  /* 0x000000020a0a7220 */ /* 0x004fe20000400000 */
[----:B------:R-:W-:Y:S02]  /*ec00*/  ISETP.GT.AND P2, PT, R0, 0x10, P1 ;  /* 0x000000100000780c */ /* 0x000fe40000f44270 */
[----:B------:R-:W-:-:S09]  /*ec10*/  F2FP.BF16.F32.PACK_AB R9, RZ, R9 ;  /* 0x00000009ff09723e */ /* 0x000fd200000010ff */
[----:B------:R0:W-:Y:S01]  /*ec20*/  @P4 STG.E.U16 desc[UR36][R4.64+0x22], R9 ;  /* 0x0000220904004986 */ /* 0x0001e2000c101524 */
[----:B----4-:R-:W-:-:S05]  /*ec30*/  FMUL R8, R8, R2 ;  /* 0x0000000208087220 */ /* 0x010fca0000400000 */
[----:B------:R-:W-:-:S04]  /*ec40*/  F2FP.BF16.F32.PACK_AB R8, RZ, R8 ;  /* 0x00000008ff08723e */ /* 0x000fc800000010ff */
[----:B------:R-:W-:Y:S02]  /*ec50*/  PRMT R11, R8, 0x7610, R11 ;  /* 0x00007610080b7816 */ /* 0x000fe4000000000b */
[----:B------:R-:W-:Y:S02]  /*ec60*/  F2FP.BF16.F32.PACK_AB R8, RZ, R10 ;  /* 0x0000000aff08723e */ /* 0x000fe400000010ff */
        /* <DEDUP_REMOVED lines=37> */
[----:B------:R-:W-:Y:S01]  /*eec0*/  @P4 STG.E.U16 desc[UR36][R4.64+0x42], R9 ;  /* 0x0000420904004986 */ /* 0x000fe2000c101524 */
[----:B----4-:R-:W-:-:S05]  /*eed0*/  FMUL R8, R8, R2 ;  /* 0x0000000208087220 */ /* 0x010fca0000400000 */
[----:B------:R-:W-:-:S04]  /*eee0*/  F2FP.BF16.F32.PACK_AB R8, RZ, R8 ;  /* 0x00000008ff08723e */ /* 0x000fc800000010ff */
[----:B------:R-:W-:Y:S02]  /*eef0*/  PRMT R11, R8, 0x7610, R11 ;  /* 0x00007610080b7816 */ /* 0x000fe4000000000b */
[----:B------:R-:W-:Y:S02]  /*ef00*/  F2FP.BF16.F32.PACK_AB R8, RZ, R10 ;  /* 0x0000000aff08723e */ /* 0x000fe400000010ff */
[----:B------:R-:W2:Y:S04]  /*ef10*/  LDL.LU R10, [R1+0x50] ;  /* 0x00005000010a7983 */ /* 0x000ea80000300800 */
[----:B------:R0:W-:Y:S04]  /*ef20*/  @P3 STG.E.U16 desc[UR36][R4.64+0x40], R11 ;  /* 0x0000400b04003986 */ /* 0x0001e8000c101524 */
[----:B------:R1:W-:Y:S04]  /*ef30*/  @P2 STG.E.U16 desc[UR36][R6.64+0x40], R8 ;  /* 0x0000400806002986 */ /* 0x0003e8000c101524 */
[----:B0-----:R-:W3:Y:S04]  /*ef40*/  LDL.LU R11, [R1+0xdc] ;  /* 0x0000dc00010b7983 */ /* 0x001ee80000300800 */
[----:B------:R-:W4:Y:S04]  /*ef50*/  LDL.LU R9, [R1+0x54] ;  /* 0x0000540001097983 */ /* 0x000f280000300800 */
[----:B-1----:R-:W2:Y:S01]  /*ef60*/  LDL.LU R8, [R1+0x4c] ;  /* 0x00004c0001087983 */ /* 0x002ea20000300800 */
[----:B------:R-:W-:Y:S01]  /*ef70*/  ISETP.GT.AND P2, PT, R0, 0x21, P1 ;  /* 0x000000210000780c */ /* 0x000fe20000f44270 */
[----:B--2---:R-:W-:-:S05]  /*ef80*/  FMUL R8, R8, R2 ;  /* 0x0000000208087220 */ /* 0x004fca0000400000 */
[----:B------:R-:W-:-:S07]  /*ef90*/  F2FP.BF16.F32.PACK_AB R8, RZ, R8 ;  /* 0x00000008ff08723e */ /* 0x000fce00000010ff */
[----:B------:R0:W-:Y:S04]  /*efa0*/  @P2 STG.E.U16 desc[UR36][R6.64+0x42], R8 ;  /* 0x0000420806002986 */ /* 0x0001e8000c101524 */
[----:B0-----:R-:W2:Y:S01]  /*efb0*/  LDL.LU R8, [R1+0x58] ;  /* 0x0000580001087983 */ /* 0x001ea20000300800 */
[----:B------:R-:W-:Y:S01]  /*efc0*/  ISETP.GT.AND P3, PT, R0, 0x28, P0 ;  /* 0x000000280000780c */ /* 0x000fe20000764270 */
[-C--:B------:R-:W-:Y:S01]  /*efd0*/  FMUL R10, R10, R2.reuse ;  /* 0x000000020a0a7220 */ /* 0x080fe20000400000 */
[C---:B------:R-:W-:Y:S01]  /*efe0*/  ISETP.GT.AND P4, PT, R0.reuse, 0x29, P0 ;  /* 0x000000290000780c */ /* 0x040fe20000784270 */
[----:B----4-:R-:W-:Y:S01]  /*eff0*/  FMUL R9, R9, R2 ;  /* 0x0000000209097220 */ /* 0x010fe20000400000 */
[----:B------:R-:W-:Y:S02]  /*f000*/  ISETP.GT.AND P2, PT, R0, 0x28, P1 ;  /* 0x000000280000780c */ /* 0x000fe40000f44270 */
[----:B------:R-:W-:-:S02]  /*f010*/  F2FP.BF16.F32.PACK_AB R10, RZ, R10 ;  /* 0x0000000aff0a723e */ /* 0x000fc400000010ff */
[----:B------:R-:W-:-:S05]  /*f020*/  F2FP.BF16.F32.PACK_AB R9, RZ, R9 ;  /* 0x00000009ff09723e */ /* 0x000fca00000010ff */
[----:B------:R0:W-:Y:S04]  /*f030*/  @P3 STG.E.U16 desc[UR36][R4.64+0x50], R10 ;  /* 0x0000500a04003986 */ /* 0x0001e8000c101524 */
[----:B------:R1:W-:Y:S04]  /*f040*/  @P4 STG.E.U16 desc[UR36][R4.64+0x52], R9 ;  /* 0x0000520904004986 */ /* 0x0003e8000c101524 */
[----:B0-----:R-:W4:Y:S04]  /*f050*/  LDL.LU R10, [R1+0xd8] ;  /* 0x0000d800010a7983 */ /* 0x001f280000300800 */
[----:B-1----:R-:W3:Y:S01]  /*f060*/  LDL.LU R9, [R1+0xd4] ;  /* 0x0000d40001097983 */ /* 0x002ee20000300800 */
[----:B------:R-:W-:-:S02]  /*f070*/  ISETP.GT.AND P4, PT, R0, 0x30, P0 ;  /* 0x000000300000780c */ /* 0x000fc40000784270 */
[C---:B------:R-:W-:Y:S01]  /*f080*/  ISETP.GT.AND P5, PT, R0.reuse, 0x31, P0 ;  /* 0x000000310000780c */ /* 0x040fe200007a4270 */
[-C--:B------:R-:W-:Y:S01]  /*f090*/  FMUL R233, R233, R2.reuse ;  /* 0x00000002e9e97220 */ /* 0x080fe20000400000 */
[----:B------:R-:W-:Y:S01]  /*f0a0*/  ISETP.GT.AND P3, PT, R0, 0x30, P1 ;  /* 0x000000300000780c */ /* 0x000fe20000f64270 */
[-C--:B------:R-:W-:Y:S01]  /*f0b0*/  FMUL R232, R232, R2.reuse ;  /* 0x00000002e8e87220 */ /* 0x080fe20000400000 */
[-C--:B------:R-:W-:Y:S01]  /*f0c0*/  FMUL R227, R227, R2.reuse ;  /* 0x00000002e3e37220 */ /* 0x080fe20000400000 */
[----:B------:R-:W-:Y:S01]  /*f0d0*/  FMUL R220, R220, R2 ;  /* 0x00000002dcdc7220 */ /* 0x000fe20000400000 */
[----:B------:R-:W-:Y:S02]  /*f0e0*/  F2FP.BF16.F32.PACK_AB R233, RZ, R233 ;  /* 0x000000e9ffe9723e */ /* 0x000fe400000010ff */
[----:B------:R-:W-:Y:S02]  /*f0f0*/  F2FP.BF16.F32.PACK_AB R232, RZ, R232 ;  /* 0x000000e8ffe8723e */ /* 0x000fe400000010ff */
[----:B------:R-:W-:-:S02]  /*f100*/  F2FP.BF16.F32.PACK_AB R227, RZ, R227 ;  /* 0x000000e3ffe3723e */ /* 0x000fc400000010ff */
[----:B------:R-:W-:Y:S01]  /*f110*/  F2FP.BF16.F32.PACK_AB R220, RZ, R220 ;  /* 0x000000dcffdc723e */ /* 0x000fe200000010ff */
[-C--:B------:R-:W-:Y:S01]  /*f120*/  FMUL R237, R83, R2.reuse ;  /* 0x0000000253ed7220 */ /* 0x080fe20000400000 */
[-C--:B------:R-:W-:Y:S01]  /*f130*/  FMUL R235, R235, R2.reuse ;  /* 0x00000002ebeb7220 */ /* 0x080fe20000400000 */
[-C--:B------:R-:W-:Y:S01]  /*f140*/  FMUL R226, R226, R2.reuse ;  /* 0x00000002e2e27220 */ /* 0x080fe20000400000 */
[----:B------:R-:W-:Y:S02]  /*f150*/  FMUL R219, R219, R2 ;  /* 0x00000002dbdb7220 */ /* 0x000fe40000400000 */
[----:B------:R-:W-:Y:S02]  /*f160*/  F2FP.BF16.F32.PACK_AB R237, RZ, R237 ;  /* 0x000000edffed723e */ /* 0x000fe400000010ff */
[----:B------:R-:W-:Y:S02]  /*f170*/  F2FP.BF16.F32.PACK_AB R235, RZ, R235 ;  /* 0x000000ebffeb723e */ /* 0x000fe400000010ff */
[----:B------:R-:W-:-:S02]  /*f180*/  F2FP.BF16.F32.PACK_AB R226, RZ, R226 ;  /* 0x000000e2ffe2723e */ /* 0x000fc400000010ff */
[----:B------:R-:W-:Y:S01]  /*f190*/  F2FP.BF16.F32.PACK_AB R219, RZ, R219 ;  /* 0x000000dbffdb723e */ /* 0x000fe200000010ff */
[-C--:B------:R-:W-:Y:S01]  /*f1a0*/  FMUL R85, R85, R2.reuse ;  /* 0x0000000255557220 */ /* 0x080fe20000400000 */
[-C--:B------:R-:W-:Y:S01]  /*f1b0*/  FMUL R234, R234, R2.reuse ;  /* 0x00000002eaea7220 */ /* 0x080fe20000400000 */
[----:B--2---:R-:W-:-:S05]  /*f1c0*/  FMUL R8, R8, R2 ;  /* 0x0000000208087220 */ /* 0x004fca0000400000 */
[----:B------:R-:W-:-:S05]  /*f1d0*/  F2FP.BF16.F32.PACK_AB R8, RZ, R8 ;  /* 0x00000008ff08723e */ /* 0x000fca00000010ff */
[----:B------:R0:W-:Y:S04]  /*f1e0*/  @P2 STG.E.U16 desc[UR36][R6.64+0x50], R8 ;  /* 0x0000500806002986 */ /* 0x0001e8000c101524 */
[----:B0-----:R-:W2:Y:S01]  /*f1f0*/  LDL.LU R8, [R1+0xd0] ;  /* 0x0000d00001087983 */ /* 0x001ea20000300800 */
[----:B------:R-:W-:Y:S01]  /*f200*/  ISETP.GT.AND P2, PT, R0, 0x29, P1 ;  /* 0x000000290000780c */ /* 0x000fe20000f44270 */
[-C--:B------:R-:W-:Y:S01]  /*f210*/  FMUL R225, R225, R2.reuse ;  /* 0x00000002e1e17220 */ /* 0x080fe20000400000 */
[----:B------:R-:W-:Y:S01]  /*f220*/  FMUL R218, R218, R2 ;  /* 0x00000002dada7220 */ /* 0x000fe20000400000 */
[----:B------:R-:W-:Y:S01]  /*f230*/  F2FP.BF16.F32.PACK_AB R234, RZ, R234 ;  /* 0x000000eaffea723e */ /* 0x000fe200000010ff */
[-C--:B------:R-:W-:Y:S01]  /*f240*/  FMUL R86, R86, R2.reuse ;  /* 0x0000000256567220 */ /* 0x080fe20000400000 */
[-C--:B------:R-:W-:Y:S01]  /*f250*/  FMUL R231, R231, R2.reuse ;  /* 0x00000002e7e77220 */ /* 0x080fe20000400000 */
[-C--:B------:R-:W-:Y:S01]  /*f260*/  FMUL R217, R217, R2.reuse ;  /* 0x00000002d9d97220 */ /* 0x080fe20000400000 */
[-C--:B------:R-:W-:Y:S01]  /*f270*/  FMUL R224, R224, R2.reuse ;  /* 0x00000002e0e07220 */ /* 0x080fe20000400000 */
[-C--:B------:R-:W-:Y:S01]  /*f280*/  FMUL R216, R216, R2.reuse ;  /* 0x00000002d8d87220 */ /* 0x080fe20000400000 */
[-C--:B------:R-:W-:Y:S01]  /*f290*/  FMUL R87, R87, R2.reuse ;  /* 0x0000000257577220 */ /* 0x080fe20000400000 */
[-C--:B------:R-:W-:Y:S01]  /*f2a0*/  FMUL R230, R230, R2.reuse ;  /* 0x00000002e6e67220 */ /* 0x080fe20000400000 */
[-C--:B------:R-:W-:Y:S01]  /*f2b0*/  FMUL R223, R223, R2.reuse ;  /* 0x00000002dfdf7220 */ /* 0x080fe20000400000 */
[----:B------:R-:W-:Y:S01]  /*f2c0*/  FMUL R23, R23, R2 ;  /* 0x0000000217177220 */ /* 0x000fe20000400000 */
[----:B------:R-:W-:Y:S01]  /*f2d0*/  @P2 STG.E.U16 desc[UR36][R6.64+0x52], R233 ;  /* 0x000052e906002986 */ /* 0x000fe2000c101524 */
[----:B------:R-:W-:-:S03]  /*f2e0*/  ISETP.GT.AND P2, PT, R0, 0x31, P1 ;  /* 0x000000310000780c */ /* 0x000fc60000f44270 */
        /* <DEDUP_REMOVED lines=12> */
[----:B------:R0:W-:Y:S01]  /*f3b0*/  @P3 STG.E.U16 desc[UR36][R6.64+0x70], R219 ;  /* 0x000070db06003986 */ /* 0x0001e2000c101524 */
[----:B------:R-:W-:Y:S02]  /*f3c0*/  ISETP.GT.AND P3, PT, R0, 0x40, P1 ;  /* 0x000000400000780c */ /* 0x000fe40000f64270 */
[----:B------:R-:W-:Y:S01]  /*f3d0*/  F2FP.BF16.F32.PACK_AB R225, RZ, R225 ;  /* 0x000000e1ffe1723e */ /* 0x000fe200000010ff */
        /* <DEDUP_REMOVED lines=8> */
[----:B0-----:R-:W-:Y:S01]  /*f460*/  F2FP.BF16.F32.PACK_AB R219, RZ, R85 ;  /* 0x00000055ffdb723e */ /* 0x001fe200000010ff */
[-C--:B------:R-:W-:Y:S01]  /*f470*/  FMUL R236, R84, R2.reuse ;  /* 0x0000000254ec7220 */ /* 0x080fe20000400000 */
[-C--:B---3--:R-:W-:Y:S01]  /*f480*/  FMUL R9, R9, R2.reuse ;  /* 0x0000000209097220 */ /* 0x088fe20000400000 */
[-C--:B----4-:R-:W-:Y:S01]  /*f490*/  FMUL R10, R10, R2.reuse ;  /* 0x000000020a0a7220 */ /* 0x090fe20000400000 */
[----:B------:R-:W-:Y:S01]  /*f4a0*/  FMUL R11, R11, R2 ;  /* 0x000000020b0b7220 */ /* 0x000fe20000400000 */
[----:B------:R0:W-:Y:S01]  /*f4b0*/  @P2 STG.E.U16 desc[UR36][R6.64+0x72], R219 ;  /* 0x000072db06002986 */ /* 0x0001e2000c101524 */
        /* <DEDUP_REMOVED lines=8> */
[-C--:B------:R-:W-:Y:S01]  /*f540*/  FMUL R12, R12, R2.reuse ;  /* 0x000000020c0c7220 */ /* 0x080fe20000400000 */
[----:B------:R-:W-:Y:S01]  /*f550*/  F2FP.BF16.F32.PACK_AB R231, RZ, R231 ;  /* 0x000000e7ffe7723e */ /* 0x000fe200000010ff */
[-C--:B------:R-:W-:Y:S01]  /*f560*/  FMUL R13, R13, R2.reuse ;  /* 0x000000020d0d7220 */ /* 0x080fe20000400000 */
[----:B------:R-:W-:Y:S01]  /*f570*/  F2FP.BF16.F32.PACK_AB R217, RZ, R217 ;  /* 0x000000d9ffd9723e */ /* 0x000fe200000010ff */
[-C--:B------:R-:W-:Y:S01]  /*f580*/  FMUL R14, R14, R2.reuse ;  /* 0x000000020e0e7220 */ /* 0x080fe20000400000 */
[----:B0-----:R-:W-:Y:S01]  /*f590*/  PRMT R219, R220, 0x7610, R219 ;  /* 0x00007610dcdb7816 */ /* 0x001fe200000000db */
[----:B------:R-:W-:Y:S01]  /*f5a0*/  FMUL R15, R15, R2 ;  /* 0x000000020f0f7220 */ /* 0x000fe20000400000 */
[----:B------:R-:W-:Y:S01]  /*f5b0*/  F2FP.BF16.F32.PACK_AB R224, RZ, R224 ;  /* 0x000000e0ffe0723e */ /* 0x000fe200000010ff */
[-C--:B------:R-:W-:Y:S01]  /*f5c0*/  FMUL R19, R19, R2.reuse ;  /* 0x0000000213137220 */ /* 0x080fe20000400000 */
[----:B------:R-:W-:Y:S01]  /*f5d0*/  PRMT R220, R231, 0x7610, R220 ;  /* 0x00007610e7dc7816 */ /* 0x000fe200000000dc */
[----:B------:R-:W-:Y:S01]  /*f5e0*/  FMUL R18, R18, R2 ;  /* 0x0000000212127220 */ /* 0x000fe20000400000 */
[----:B-1----:R-:W-:Y:S01]  /*f5f0*/  PRMT R218, R217, 0x7610, R218 ;  /* 0x00007610d9da7816 */ /* 0x002fe200000000da */
        /* <DEDUP_REMOVED lines=11> */
[----:B------:R-:W-:Y:S01]  /*f6b0*/  FMUL R21, R21, R2 ;  /* 0x0000000215157220 */ /* 0x000fe20000400000 */
[----:B------:R-:W-:Y:S01]  /*f6c0*/  F2FP.BF16.F32.PACK_AB R230, RZ, R230 ;  /* 0x000000e6ffe6723e */ /* 0x000fe200000010ff */
[----:B------:R-:W-:Y:S01]  /*f6d0*/  USHF.L.U32 UR12, UR8, 0x8, URZ ;  /* 0x00000008080c7899 */ /* 0x000fe2000800063f */
[----:B------:R-:W-:Y:S01]  /*f6e0*/  F2FP.BF16.F32.PACK_AB R223, RZ, R223 ;  /* 0x000000dfffdf723e */ /* 0x000fe200000010ff */
[----:B------:R-:W-:Y:S01]  /*f6f0*/  USHF.L.U64.HI UR11, UR8, 0x8, UR9 ;  /* 0x00000008080b7899 */ /* 0x000fe20008010209 */
[----:B------:R-:W-:Y:S01]  /*f700*/  FMUL R152, R152, R2 ;  /* 0x0000000298987220 */ /* 0x000fe20000400000 */
[----:B0-----:R-:W-:Y:S01]  /*f710*/  PRMT R218, R216, 0x7610, R218 ;  /* 0x00007610d8da7816 */ /* 0x001fe200000000da */
[----:B------:R0:W-:Y:S01]  /*f720*/  @P2 STG.E.U16 desc[UR36][R6.64+0x92], R217 ;  /* 0x000092d906002986 */ /* 0x0001e2000c101524 */
[----:B------:R-:W-:-:S03]  /*f730*/  ISETP.GT.AND P2, PT, R0, 0x51, P1 ;  /* 0x000000510000780c */ /* 0x000fc60000f44270 */
[----:B------:R-:W-:Y:S01]  /*f740*/  @P4 STG.E.U16 desc[UR36][R4.64+0xa0], R230 ;  /* 0x0000a0e604004986 */ /* 0x000fe2000c101524 */
[----:B------:R-:W-:-:S03]  /*f750*/  ISETP.GT.AND P4, PT, R0, 0x58, P0 ;  /* 0x000000580000780c */ /* 0x000fc60000784270 */
[----:B------:R-:W-:Y:S01]  /*f760*/  @P5 STG.E.U16 desc[UR36][R4.64+0xa2], R223 ;  /* 0x0000a2df04005986 */ /* 0x000fe2000c101524 */
[----:B------:R-:W-:-:S03]  /*f770*/  ISETP.GT.AND P5, PT, R0, 0x59, P0 ;  /* 0x000000590000780c */ /* 0x000fc600007a4270 */
[----:B------:R-:W-:Y:S01]  /*f780*/  @P3 STG.E.U16 desc[UR36][R6.64+0xa0], R218 ;  /* 0x0000a0da06003986 */ /* 0x000fe2000c101524 */
[----:B------:R-:W-:Y:S02]  /*f790*/  ISETP.GT.AND P3, PT, R0, 0x58, P1 ;  /* 0x000000580000780c */ /* 0x000fe40000f64270 */
[----:B------:R-:W-:Y:S01]  /*f7a0*/  F2FP.BF16.F32.PACK_AB R23, RZ, R23 ;  /* 0x00000017ff17723e */ /* 0x000fe200000010ff */
[-C--:B------:R-:W-:Y:S01]  /*f7b0*/  FMUL R153, R153, R2.reuse ;  /* 0x0000000299997220 */ /* 0x080fe20000400000 */
[----:B------:R-:W-:Y:S01]  /*f7c0*/  F2FP.BF16.F32.PACK_AB R216, RZ, R17 ;  /* 0x00000011ffd8723e */ /* 0x000fe200000010ff */
[-C--:B------:R-:W-:Y:S01]  /*f7d0*/  FMUL R154, R154, R2.reuse ;  /* 0x000000029a9a7220 */ /* 0x080fe20000400000 */
[----:B------:R-:W-:Y:S01]  /*f7e0*/  F2FP.BF16.F32.PACK_AB R229, RZ, R229 ;  /* 0x000000e5ffe5723e */ /* 0x000fe200000010ff */
[----:B------:R-:W-:Y:S01]  /*f7f0*/  FMUL R155, R155, R2 ;  /* 0x000000029b9b7220 */ /* 0x000fe20000400000 */
[----:B------:R-:W-:Y:S01]  /*f800*/  F2FP.BF16.F32.PACK_AB R222, RZ, R222 ;  /* 0x000000deffde723e */ /* 0x000fe200000010ff */
[----:B------:R-:W-:Y:S01]  /*f810*/  FMUL R159, R159, R2 ;  /* 0x000000029f9f7220 */ /* 0x000fe20000400000 */
[----:B0-----:R-:W-:Y:S01]  /*f820*/  PRMT R217, R23, 0x7610, R217 ;  /* 0x0000761017d97816 */ /* 0x001fe200000000d9 */
[----:B------:R-:W-:Y:S01]  /*f830*/  @P2 STG.E.U16 desc[UR36][R6.64+0xa2], R216 ;  /* 0x0000a2d806002986 */ /* 0x000fe2000c101524 */
        /* <DEDUP_REMOVED lines=8> */
[----:B------:R-:W-:Y:S01]  /*f8c0*/  FMUL R160, R160, R2 ;  /* 0x00000002a0a07220 */ /* 0x000fe20000400000 */
[----:B------:R-:W-:Y:S01]  /*f8d0*/  F2FP.BF16.F32.PACK_AB R228, RZ, R228 ;  /* 0x000000e4ffe4723e */ /* 0x000fe200000010ff */
[-C--:B------:R-:W-:Y:S01]  /*f8e0*/  FMUL R161, R161, R2.reuse ;  /* 0x00000002a1a17220 */ /* 0x080fe20000400000 */
[----:B------:R-:W-:Y:S01]  /*f8f0*/  F2FP.BF16.F32.PACK_AB R221, RZ, R221 ;  /* 0x000000ddffdd723e */ /* 0x000fe200000010ff */
[----:B------:R-:W-:Y:S01]  /*f900*/  FMUL R162, R162, R2 ;  /* 0x00000002a2a27220 */ /* 0x000fe20000400000 */
[----:B------:R-:W-:Y:S01]  /*f910*/  F2FP.BF16.F32.PACK_AB R22, RZ, R22 ;  /* 0x00000016ff16723e */ /* 0x000fe200000010ff */
        /* <DEDUP_REMOVED lines=43> */
[-C--:B--2---:R-:W-:Y:S01]  /*fbd0*/  FMUL R8, R8, R2.reuse ;  /* 0x0000000208087220 */ /* 0x084fe20000400000 */
[-C--:B------:R-:W-:Y:S01]  /*fbe0*/  FMUL R178, R178, R2.reuse ;  /* 0x00000002b2b27220 */ /* 0x080fe20000400000 */
[-C--:B------:R-:W-:Y:S01]  /*fbf0*/  FMUL R179, R179, R2.reuse ;  /* 0x00000002b3b37220 */ /* 0x080fe20000400000 */
[-C--:B------:R-:W-:Y:S01]  /*fc00*/  FMUL R180, R180, R2.reuse ;  /* 0x00000002b4b47220 */ /* 0x080fe20000400000 */
[----:B------:R-:W-:Y:S01]  /*fc10*/  FMUL R181, R181, R2 ;  /* 0x00000002b5b57220 */ /* 0x000fe20000400000 */
[----:B------:R-:W-:Y:S01]  /*fc20*/  F2FP.BF16.F32.PACK_AB R8, RZ, R8 ;  /* 0x00000008ff08723e */ /* 0x000fe200000010ff */
[-C--:B------:R-:W-:Y:S01]  /*fc30*/  FMUL R182, R182, R2.reuse ;  /* 0x00000002b6b67220 */ /* 0x080fe20000400000 */
[-C--:B------:R-:W-:Y:S01]  /*fc40*/  FMUL R183, R183, R2.reuse ;  /* 0x00000002b7b77220 */ /* 0x080fe20000400000 */
[-C--:B------:R-:W-:Y:S01]  /*fc50*/  FMUL R184, R184, R2.reuse ;  /* 0x00000002b8b87220 */ /* 0x080fe20000400000 */
[----:B------:R-:W-:Y:S01]  /*fc60*/  FMUL R185, R185, R2 ;  /* 0x00000002b9b97220 */ /* 0x000fe20000400000 */
[----:B------:R0:W-:Y:S01]  /*fc70*/  @P4 STG.E.U16 desc[UR36][R4.64+0xd0], R8 ;  /* 0x0000d00804004986 */ /* 0x0001e2000c101524 */
[----:B------:R-:W-:-:S03]  /*fc80*/  ISETP.GT.AND P4, PT, R0, 0x70, P0 ;  /* 0x000000700000780c */ /* 0x000fc60000784270 */
[----:B------:R-:W-:Y:S01]  /*fc90*/  @P3 STG.E.U16 desc[UR36][R6.64+0xd0], R10 ;  /* 0x0000d00a06003986 */ /* 0x000fe2000c101524 */
[----:B------:R-:W-:-:S03]  /*fca0*/  ISETP.GT.AND P3, PT, R0, 0x70, P1 ;  /* 0x000000700000780c */ /* 0x000fc60000f64270 */
[----:B------:R-:W-:Y:S01]  /*fcb0*/  @P2 STG.E.U16 desc[UR36][R6.64+0xd2], R11 ;  /* 0x0000d20b06002986 */ /* 0x000fe2000c101524 */
[----:B------:R-:W-:-:S03]  /*fcc0*/  ISETP.GT.AND P2, PT, R0, 0x71, P1 ;  /* 0x000000710000780c */ /* 0x000fc60000f44270 */
[----:B------:R-:W-:Y:S04]  /*fcd0*/  @P5 STG.E.U16 desc[UR36][R4.64+0xe2], R13 ;  /* 0x0000e20d04005986 */ /* 0x000fe8000c101524 */
[----:B------:R-:W-:Y:S01]  /*fce0*/  @P4 STG.E.U16 desc[UR36][R4.64+0xe0], R12 ;  /* 0x0000e00c04004986 */ /* 0x000fe2000c101524 */
[----:B------:R-:W-:-:S03]  /*fcf0*/  ISETP.GT.AND P4, PT, R0, 0x78, P0 ;  /* 0x000000780000780c */ /* 0x000fc60000784270 */
[----:B------:R-:W-:Y:S01]  /*fd00*/  @P3 STG.E.U16 desc[UR36][R6.64+0xe0], R14 ;  /* 0x0000e00e06003986 */ /* 0x000fe2000c101524 */
[C---:B------:R-:W-:Y:S02]  /*fd10*/  ISETP.GT.AND P3, PT, R0.reuse, 0x78, P1 ;  /* 0x000000780000780c */ /* 0x040fe40000f64270 */
[----:B------:R-:W-:Y:S01]  /*fd20*/  ISETP.GT.AND P0, PT, R0, 0x79, P0 ;  /* 0x000000790000780c */ /* 0x000fe20000704270 */
[----:B------:R-:W-:Y:S01]  /*fd30*/  FMUL R186, R186, R2 ;  /* 0x00000002baba7220 */ /* 0x000fe20000400000 */
[----:B------:R-:W-:Y:S01]  /*fd40*/  ISETP.GT.AND P1, PT, R0, 0x79, P1 ;  /* 0x000000790000780c */ /* 0x000fe20000f24270 */
[----:B------:R-:W-:Y:S04]  /*fd50*/  @P2 STG.E.U16 desc[UR36][R6.64+0xe2], R15 ;  /* 0x0000e20f06002986 */ /* 0x000fe8000c101524 */
[----:B------:R-:W-:Y:S04]  /*fd60*/  @P4 STG.E.U16 desc[UR36][R4.64+0xf0], R18 ;  /* 0x0000f01204004986 */ /* 0x000fe8000c101524 */
[----:B0-----:R-:W-:-:S02]  /*fd70*/  @P3 IMAD.MOV.U32 R8, RZ, RZ, R6 ;  /* 0x000000ffff083224 */ /* 0x001fc400078e0006 */
[----:B------:R-:W-:Y:S01]  /*fd80*/  FMUL R187, R187, R2 ;  /* 0x00000002bbbb7220 */ /* 0x000fe20000400000 */
[----:B------:R-:W-:Y:S01]  /*fd90*/  @P3 IMAD.MOV.U32 R9, RZ, RZ, R7 ;  /* 0x000000ffff093224 */ /* 0x000fe200078e0007 */
[----:B------:R-:W-:Y:S01]  /*fda0*/  @P0 STG.E.U16 desc[UR36][R4.64+0xf2], R19 ;  /* 0x0000f21304000986 */ /* 0x000fe2000c101524 */
[----:B------:R-:W-:-:S03]  /*fdb0*/  ISETP.GT.AND P0, PT, R3, 0x80, PT ;  /* 0x000000800300780c */ /* 0x000fc60003f04270 */
[----:B------:R0:W-:Y:S01]  /*fdc0*/  @P3 STG.E.U16 desc[UR36][R8.64+0xf0], R20 ;  /* 0x0000f01408003986 */ /* 0x0001e2000c101524 */
[C---:B------:R-:W-:Y:S02]  /*fdd0*/  ISETP.GT.AND P4, PT, R0.reuse, RZ, P0 ;  /* 0x000000ff0000720c */ /* 0x040fe40000784270 */
[----:B------:R-:W-:Y:S01]  /*fde0*/  ISETP.GT.AND P2, PT, R0, 0x1, P0 ;  /* 0x000000010000780c */ /* 0x000fe20000744270 */
        /* <DEDUP_REMOVED lines=8> */
[----:B0-----:R-:W-:-:S02]  /*fe70*/  @P1 IMAD.MOV.U32 R8, RZ, RZ, R6 ;  /* 0x000000ffff081224 */ /* 0x001fc400078e0006 */
[-C--:B------:R-:W-:Y:S01]  /*fe80*/  FMUL R196, R196, R2.reuse ;  /* 0x00000002c4c47220 */ /* 0x080fe20000400000 */
[----:B------:R-:W-:Y:S01]  /*fe90*/  @P1 IMAD.MOV.U32 R9, RZ, RZ, R7 ;  /* 0x000000ffff091224 */ /* 0x000fe200078e0007 */
[----:B------:R-:W-:Y:S01]  /*fea0*/  IADD3 R6, P3, R4, UR12, RZ ;  /* 0x0000000c04067c10 */ /* 0x000fe2000ff7e0ff */
[-C--:B------:R-:W-:Y:S01]  /*feb0*/  FMUL R197, R197, R2.reuse ;  /* 0x00000002c5c57220 */ /* 0x080fe20000400000 */
[-C--:B------:R-:W-:Y:S01]  /*fec0*/  FMUL R198, R198, R2.reuse ;  /* 0x00000002c6c67220 */ /* 0x080fe20000400000 */
[-C--:B------:R-:W-:Y:S01]  /*fed0*/  FMUL R199, R199, R2.reuse ;  /* 0x00000002c7c77220 */ /* 0x080fe20000400000 */
[----:B------:R0:W-:Y:S01]  /*fee0*/  @P1 STG.E.U16 desc[UR36][R8.64+0xf2], R21 ;  /* 0x0000f21508001986 */ /* 0x0001e2000c101524 */
[----:B------:R-:W-:Y:S02]  /*fef0*/  ISETP.GT.AND P1, PT, R3, 0x88, PT ;  /* 0x000000880300780c */ /* 0x000fe40003f24270 */
[----:B------:R-:W-:Y:S01]  /*ff00*/  IADD3.X R7, R5, UR11, RZ, P3, !PT ;  /* 0x0000000b05077c10 */ /* 0x000fe20009ffe4ff */
[-C--:B------:R-:W-:Y:S01]  /*ff10*/  FMUL R200, R200, R2.reuse ;  /* 0x00000002c8c87220 */ /* 0x080fe20000400000 */
[----:B------:R-:W-:Y:S01]  /*ff20*/  ISETP.GT.AND P3, PT, R0, RZ, P1 ;  /* 0x000000ff0000720c */ /* 0x000fe20000f64270 */
[----:B------:R-:W-:Y:S01]  /*ff30*/  FMUL R201, R201, R2 ;  /* 0x00000002c9c97220 */ /* 0x000fe20000400000 */
[----:B------:R-:W-:Y:S01]  /*ff40*/  IADD3 R12, P5, R6, UR5, RZ ;  /* 0x00000005060c7c10 */ /* 0x000fe2000ffbe0ff */
[----:B------:R-:W-:Y:S01]  /*ff50*/  @P4 STG.E.U16 desc[UR36][R6.64], R152 ;  /* 0x0000009806004986 */ /* 0x000fe2000c101524 */
[----:B------:R-:W-:-:S02]  /*ff60*/  ISETP.GT.AND P4, PT, R0, 0x1, P1 ;  /* 0x000000010000780c */ /* 0x000fc40000f84270 */
[----:B------:R-:W-:Y:S01]  /*ff70*/  IADD3.X R13, R7, UR4, RZ, P5, !PT ;  /* 0x00000004070d7c10 */ /* 0x000fe2000affe4ff */
[----:B------:R-:W-:Y:S01]  /*ff80*/  @P2 STG.E.U16 desc[UR36][R6.64+0x2], R153 ;  /* 0x0000029906002986 */ /* 0x000fe2000c101524 */
[----:B------:R-:W-:Y:S01]  /*ff90*/  IADD3 R14, P2, R6, UR5, RZ ;  /* 0x00000005060e7c10 */ /* 0x000fe2000ff5e0ff */
[-C--:B------:R-:W-:Y:S01]  /*ffa0*/  FMUL R202, R202, R2.reuse ;  /* 0x00000002caca7220 */ /* 0x080fe20000400000 */
[-C--:B------:R-:W-:Y:S01]  /*ffb0*/  FMUL R203, R203, R2.reuse ;  /* 0x00000002cbcb7220 */ /* 0x080fe20000400000 */
[-C--:B------:R-:W-:Y:S01]  /*ffc0*/  FMUL R204, R204, R2.reuse ;  /* 0x00000002cccc7220 */ /* 0x080fe20000400000 */
[----:B------:R-:W-:Y:S01]  /*ffd0*/  IADD3.X R15, R7, UR4, RZ, P2, !PT ;  /* 0x00000004070f7c10 */ /* 0x000fe200097fe4ff */
[----:B------:R1:W-:Y:S01]  /*ffe0*/  @P3 STG.E.U16 desc[UR36][R12.64], R154 ;  /* 0x0000009a0c003986 */ /* 0x0003e2000c101524 */
[----:B------:R-:W-:Y:S01]  /*fff0*/  ISETP.GT.AND P3, PT, R0, 0x8, P0 ;  /* 0x000000080000780c */ /* 0x000fe20000764270 */
[----:B0-----:R-:W-:Y:S02]  /*10000*/  FMUL R8, R156, R2 ;  /* 0x000000029c087220 */ /* 0x001fe40000400000 */
[----:B------:R-:W-:Y:S01]  /*10010*/  @P4 STG.E.U16 desc[UR36][R14.64+0x2], R155 ;  /* 0x0000029b0e004986 */ /* 0x000fe2000c101524 */
[----:B------:R-:W-:-:S02]  /*10020*/  ISETP.GT.AND P4, PT, R0, 0x9, P0 ;  /* 0x000000090000780c */ /* 0x000fc40000784270 */
[----:B------:R-:W-:Y:S01]  /*10030*/  ISETP.GT.AND P2, PT, R0, 0x8, P1 ;  /* 0x000000080000780c */ /* 0x000fe20000f44270 */
[----:B------:R-:W-:Y:S01]  /*10040*/  FMUL R10, R157, R2 ;  /* 0x000000029d0a7220 */ /* 0x000fe20000400000 */
[----:B------:R-:W-:Y:S01]  /*10050*/  F2FP.BF16.F32.PACK_AB R8, RZ, R8 ;  /* 0x00000008ff08723e */ /* 0x000fe200000010ff */
[-C--:B------:R-:W-:Y:S01]  /*10060*/  FMUL R205, R205, R2.reuse ;  /* 0x00000002cdcd7220 */ /* 0x080fe20000400000 */
[-C--:B------:R-:W-:Y:S01]  /*10070*/  FMUL R206, R206, R2.reuse ;  /* 0x00000002cece7220 */ /* 0x080fe20000400000 */
[----:B-1----:R-:W-:Y:S02]  /*10080*/  IMAD.U32 R13, RZ, RZ, UR5 ;  /* 0x00000005ff0d7e24 */ /* 0x002fe4000f8e00ff */
[-C--:B------:R-:W-:Y:S01]  /*10090*/  FMUL R9, R158, R2.reuse ;  /* 0x000000029e097220 */ /* 0x080fe20000400000 */
[----:B------:R-:W-:Y:S02]  /*100a0*/  IMAD.U32 R11, RZ, RZ, UR4 ;  /* 0x00000004ff0b7e24 */ /* 0x000fe4000f8e00ff */
[-C--:B------:R-:W-:Y:S01]  /*100b0*/  FMUL R207, R207, R2.reuse ;  /* 0x00000002cfcf7220 */ /* 0x080fe20000400000 */
[----:B------:R-:W-:Y:S01]  /*100c0*/  FMUL R208, R208, R2 ;  /* 0x00000002d0d07220 */ /* 0x000fe20000400000 */
[----:B------:R-:W-:Y:S01]  /*100d0*/  IADD3 R12, P5, P6, R13, UR12, R4 ;  /* 0x0000000c0d0c7c10 */ /* 0x000fe2000febe004 */
[----:B------:R0:W-:Y:S01]  /*100e0*/  @P3 STG.E.U16 desc[UR36][R6.64+0x10], R8 ;  /* 0x0000100806003986 */ /* 0x0001e2000c101524 */
[----:B------:R-:W-:-:S02]  /*100f0*/  F2FP.BF16.F32.PACK_AB R10, RZ, R10 ;  /* 0x0000000aff0a723e */ /* 0x000fc400000010ff */
[----:B------:R-:W-:Y:S01]  /*10100*/  F2FP.BF16.F32.PACK_AB R9, RZ, R9 ;  /* 0x00000009ff09723e */ /* 0x000fe200000010ff */
[-C--:B------:R-:W-:Y:S01]  /*10110*/  FMUL R209, R209, R2.reuse ;  /* 0x00000002d1d17220 */ /* 0x080fe20000400000 */
[----:B------:R-:W-:Y:S01]  /*10120*/  IADD3.X R13, R11, UR11, R5, P5, P6 ;  /* 0x0000000b0b0d7c10 */ /* 0x000fe2000afec405 */
[----:B------:R-:W-:Y:S01]  /*10130*/  FMUL R210, R210, R2 ;  /* 0x00000002d2d27220 */ /* 0x000fe20000400000 */
[C---:B------:R-:W-:Y:S01]  /*10140*/  ISETP.GT.AND P3, PT, R0.reuse, 0x9, P1 ;  /* 0x000000090000780c */ /* 0x040fe20000f64270 */
[----:B------:R-:W-:Y:S04]  /*10150*/  @P4 STG.E.U16 desc[UR36][R6.64+0x12], R10 ;  /* 0x0000120a06004986 */ /* 0x000fe8000c101524 */
[----:B------:R1:W-:Y:S01]  /*10160*/  @P2 STG.E.U16 desc[UR36][R12.64+0x10], R9 ;  /* 0x000010090c002986 */ /* 0x0003e2000c101524 */
[----:B------:R-:W-:-:S02]  /*10170*/  ISETP.GT.AND P2, PT, R0, 0x10, P0 ;  /* 0x000000100000780c */ /* 0x000fc40000744270 */
[----:B------:R-:W-:Y:S01]  /*10180*/  F2FP.BF16.F32.PACK_AB R159, RZ, R159 ;  /* 0x0000009fff9f723e */ /* 0x000fe200000010ff */
[-C--:B------:R-:W-:Y:S01]  /*10190*/  FMUL R211, R211, R2.reuse ;  /* 0x00000002d3d37220 */ /* 0x080fe20000400000 */
[----:B------:R-:W-:Y:S01]  /*101a0*/  ISETP.GT.AND P5, PT, R0, 0x10, P1 ;  /* 0x000000100000780c */ /* 0x000fe20000fa4270 */
[----:B------:R-:W-:Y:S01]  /*101b0*/  FMUL R212, R212, R2 ;  /* 0x00000002d4d47220 */ /* 0x000fe20000400000 */
[----:B------:R-:W-:Y:S01]  /*101c0*/  F2FP.BF16.F32.PACK_AB R160, RZ, R160 ;  /* 0x000000a0ffa0723e */ /* 0x000fe200000010ff */
[----:B0-----:R-:W-:Y:S02]  /*101d0*/  @P3 IMAD.MOV.U32 R8, RZ, RZ, R12 ;  /* 0x000000ffff083224 */ /* 0x001fe400078e000c */
[-C--:B------:R-:W-:Y:S01]  /*101e0*/  FMUL R213, R213, R2.reuse ;  /* 0x00000002d5d57220 */ /* 0x080fe20000400000 */
[-C--:B------:R-:W-:Y:S01]  /*101f0*/  FMUL R214, R214, R2.reuse ;  /* 0x00000002d6d67220 */ /* 0x080fe20000400000 */
[-C--:B------:R-:W-:Y:S01]  /*10200*/  FMUL R215, R215, R2.reuse ;  /* 0x00000002d7d77220 */ /* 0x080fe20000400000 */
[----:B-1----:R-:W-:Y:S01]  /*10210*/  @P3 IMAD.MOV.U32 R9, RZ, RZ, R13 ;  /* 0x000000ffff093224 */ /* 0x002fe200078e000d */
[----:B------:R-:W-:Y:S01]  /*10220*/  ISETP.GT.AND P4, PT, R0, 0x11, P0 ;  /* 0x000000110000780c */ /* 0x000fe20000784270 */
[-C--:B------:R-:W-:Y:S01]  /*10230*/  FMUL R88, R88, R2.reuse ;  /* 0x0000000258587220 */ /* 0x080fe20000400000 */
[-C--:B------:R-:W-:Y:S01]  /*10240*/  FMUL R89, R89, R2.reuse ;  /* 0x0000000259597220 */ /* 0x080fe20000400000 */
[----:B------:R-:W-:Y:S01]  /*10250*/  FMUL R90, R90, R2 ;  /* 0x000000025a5a7220 */ /* 0x000fe20000400000 */
[----:B------:R0:W-:Y:S04]  /*10260*/  @P3 STG.E.U16 desc[UR36][R8.64+0x12], R159 ;  /* 0x0000129f08003986 */ /* 0x0001e8000c101524 */
[----:B------:R-:W-:Y:S01]  /*10270*/  @P2 STG.E.U16 desc[UR36][R6.64+0x20], R160 ;  /* 0x000020a006002986 */ /* 0x000fe2000c101524 */
[----:B------:R-:W-:-:S02]  /*10280*/  ISETP.GT.AND P2, PT, R0, 0x11, P1 ;  /* 0x000000110000780c */ /* 0x000fc40000f44270 */
[----:B------:R-:W-:Y:S01]  /*10290*/  F2FP.BF16.F32.PACK_AB R161, RZ, R161 ;  /* 0x000000a1ffa1723e */ /* 0x000fe200000010ff */
[----:B------:R-:W-:Y:S01]  /*102a0*/  FMUL R91, R91, R2 ;  /* 0x000000025b5b7220 */ /* 0x000fe20000400000 */
[----:B------:R-:W-:Y:S01]  /*102b0*/  F2FP.BF16.F32.PACK_AB R162, RZ, R162 ;  /* 0x000000a2ffa2723e */ /* 0x000fe200000010ff */
[-C--:B------:R-:W-:Y:S01]  /*102c0*/  FMUL R92, R92, R2.reuse ;  /* 0x000000025c5c7220 */ /* 0x080fe20000400000 */
[-C--:B------:R-:W-:Y:S01]  /*102d0*/  FMUL R93, R93, R2.reuse ;  /* 0x000000025d5d7220 */ /* 0x080fe20000400000 */
[----:B0-----:R-:W-:Y:S02]  /*102e0*/  @P5 IMAD.MOV.U32 R8, RZ, RZ, R12 ;  /* 0x000000ffff085224 */ /* 0x001fe400078e000c */
[----:B------:R-:W-:Y:S01]  /*102f0*/  FMUL R94, R94, R2 ;  /* 0x000000025e5e7220 */ /* 0x000fe20000400000 */
[----:B------:R-:W-:Y:S01]  /*10300*/  @P5 IMAD.MOV.U32 R9, RZ, RZ, R13 ;  /* 0x000000ffff095224 */ /* 0x000fe200078e000d */
[----:B------:R-:W-:Y:S01]  /*10310*/  @P4 STG.E.U16 desc[UR36][R6.64+0x22], R161 ;  /* 0x000022a106004986 */ /* 0x000fe2000c101524 */
[----:B------:R-:W-:-:S03]  /*10320*/  F2FP.BF16.F32.PACK_AB R163, RZ, R163 ;  /* 0x000000a3ffa3723e */ /* 0x000fc600000010ff */
[----:B------:R0:W-:Y:S01]  /*10330*/  @P5 STG.E.U16 desc[UR36][R8.64+0x20], R162 ;  /* 0x000020a208005986 */ /* 0x0001e2000c101524 */
[C---:B------:R-:W-:Y:S02]  /*10340*/  ISETP.GT.AND P5, PT, R0.reuse, 0x18, P1 ;  /* 0x000000180000780c */ /* 0x040fe40000fa4270 */
[C---:B------:R-:W-:Y:S01]  /*10350*/  ISETP.GT.AND P3, PT, R0.reuse, 0x18, P0 ;  /* 0x000000180000780c */ /* 0x040fe20000764270 */
[-C--:B------:R-:W-:Y:S01]  /*10360*/  FMUL R95, R95, R2.reuse ;  /* 0x000000025f5f7220 */ /* 0x080fe20000400000 */
[----:B------:R-:W-:Y:S01]  /*10370*/  ISETP.GT.AND P4, PT, R0, 0x19, P0 ;  /* 0x000000190000780c */ /* 0x000fe20000784270 */
        /* <DEDUP_REMOVED lines=8> */
[----:B------:R-:W-:Y:S02]  /*10400*/  @P2 IMAD.MOV.U32 R9, RZ, RZ, R13 ;  /* 0x000000ffff092224 */ /* 0x000fe400078e000d */
[-C--:B------:R-:W-:Y:S01]  /*10410*/  FMUL R103, R103, R2.reuse ;  /* 0x0000000267677220 */ /* 0x080fe20000400000 */
[-C--:B------:R-:W-:Y:S01]  /*10420*/  FMUL R104, R104, R2.reuse ;  /* 0x0000000268687220 */ /* 0x080fe20000400000 */
[-C--:B------:R-:W-:Y:S01]  /*10430*/  FMUL R105, R105, R2.reuse ;  /* 0x0000000269697220 */ /* 0x080fe20000400000 */
[----:B------:R-:W-:Y:S01]  /*10440*/  FMUL R106, R106, R2 ;  /* 0x000000026a6a7220 */ /* 0x000fe20000400000 */
[----:B------:R0:W-:Y:S01]  /*10450*/  @P2 STG.E.U16 desc[UR36][R8.64+0x22], R163 ;  /* 0x000022a308002986 */ /* 0x0001e2000c101524 */
[----:B------:R-:W-:Y:S02]  /*10460*/  ISETP.GT.AND P2, PT, R0, 0x19, P1 ;  /* 0x000000190000780c */ /* 0x000fe40000f44270 */
[----:B------:R-:W-:Y:S01]  /*10470*/  F2FP.BF16.F32.PACK_AB R164, RZ, R164 ;  /* 0x000000a4ffa4723e */ /* 0x000fe200000010ff */
[-C--:B------:R-:W-:Y:S01]  /*10480*/  FMUL R107, R107, R2.reuse ;  /* 0x000000026b6b7220 */ /* 0x080fe20000400000 */
[----:B------:R-:W-:Y:S01]  /*10490*/  F2FP.BF16.F32.PACK_AB R165, RZ, R165 ;  /* 0x000000a5ffa5723e */ /* 0x000fe200000010ff */
[----:B------:R-:W-:Y:S01]  /*104a0*/  FMUL R108, R108, R2 ;  /* 0x000000026c6c7220 */ /* 0x000fe20000400000 */
[----:B------:R-:W-:Y:S01]  /*104b0*/  F2FP.BF16.F32.PACK_AB R166, RZ, R166 ;  /* 0x000000a6ffa6723e */ /* 0x000fe200000010ff */
[----:B------:R-:W-:Y:S01]  /*104c0*/  @P3 STG.E.U16 desc[UR36][R6.64+0x30], R164 ;  /* 0x000030a406003986 */ /* 0x000fe2000c101524 */
[----:B0-----:R-:W-:-:S02]  /*104d0*/  @P5 IMAD.MOV.U32 R8, RZ, RZ, R12 ;  /* 0x000000ffff085224 */ /* 0x001fc400078e000c */
[----:B------:R-:W-:Y:S01]  /*104e0*/  FMUL R109, R109, R2 ;  /* 0x000000026d6d7220 */ /* 0x000fe20000400000 */
[----:B------:R-:W-:Y:S01]  /*104f0*/  @P5 IMAD.MOV.U32 R9, RZ, RZ, R13 ;  /* 0x000000ffff095224 */ /* 0x000fe200078e000d */
[----:B------:R-:W-:Y:S01]  /*10500*/  @P4 STG.E.U16 desc[UR36][R6.64+0x32], R165 ;  /* 0x000032a506004986 */ /* 0x000fe2000c101524 */
[----:B------:R-:W-:-:S03]  /*10510*/  F2FP.BF16.F32.PACK_AB R167, RZ, R167 ;  /* 0x000000a7ffa7723e */ /* 0x000fc600000010ff */
[----:B------:R0:W-:Y:S01]  /*10520*/  @P5 STG.E.U16 desc[UR36][R8.64+0x30], R166 ;  /* 0x000030a608005986 */ /* 0x0001e2000c101524 */
[C---:B------:R-:W-:Y:S02]  /*10530*/  ISETP.GT.AND P5, PT, R0.reuse, 0x20, P1 ;  /* 0x000000200000780c */ /* 0x040fe40000fa4270 */
[----:B------:R-:W-:Y:S01]  /*10540*/  ISETP.GT.AND P3, PT, R0, 0x20, P0 ;  /* 0x000000200000780c */ /* 0x000fe20000764270 */
        /* <DEDUP_REMOVED lines=49> */
[----:B------:R-:W2:Y:S01]  /*10860*/  LDL.LU R83, [R1+0x124] ;  /* 0x0001240001537983 */ /* 0x000ea20000300800 */
[----:B------:R-:W-:-:S02]  /*10870*/  F2FP.BF16.F32.PACK_AB R173, RZ, R173 ;  /* 0x000000adffad723e */ /* 0x000fc400000010ff */
[----:B------:R-:W-:Y:S01]  /*10880*/  F2FP.BF16.F32.PACK_AB R174, RZ, R174 ;  /* 0x000000aeffae723e */ /* 0x000fe200000010ff */
[----:B------:R-:W-:Y:S01]  /*10890*/  @P3 STG.E.U16 desc[UR36][R6.64+0x50], R172 ;  /* 0x000050ac06003986 */ /* 0x000fe2000c101524 */
[----:B0-----:R-:W-:Y:S02]  /*108a0*/  @P5 IMAD.MOV.U32 R8, RZ, RZ, R12 ;  /* 0x000000ffff085224 */ /* 0x001fe400078e000c */
[----:B------:R-:W-:Y:S01]  /*108b0*/  @P5 IMAD.MOV.U32 R9, RZ, RZ, R13 ;  /* 0x000000ffff095224 */ /* 0x000fe200078e000d */
[----:B------:R-:W-:Y:S01]  /*108c0*/  @P4 STG.E.U16 desc[UR36][R6.64+0x52], R173 ;  /* 0x000052ad06004986 */ /* 0x000fe2000c101524 */
[----:B------:R-:W-:-:S03]  /*108d0*/  F2FP.BF16.F32.PACK_AB R175, RZ, R175 ;  /* 0x000000afffaf723e */ /* 0x000fc600000010ff */
[----:B------:R0:W-:Y:S01]  /*108e0*/  @P5 STG.E.U16 desc[UR36][R8.64+0x50], R174 ;  /* 0x000050ae08005986 */ /* 0x0001e2000c101524 */
[C---:B------:R-:W-:Y:S02]  /*108f0*/  ISETP.GT.AND P5, PT, R0.reuse, 0x30, P1 ;  /* 0x000000300000780c */ /* 0x040fe40000fa4270 */
[C---:B------:R-:W-:Y:S02]  /*10900*/  ISETP.GT.AND P3, PT, R0.reuse, 0x30, P0 ;  /* 0x000000300000780c */ /* 0x040fe40000764270 */
[----:B------:R-:W-:Y:S02]  /*10910*/  F2FP.BF16.F32.PACK_AB R176, RZ, R176 ;  /* 0x000000b0ffb0723e */ /* 0x000fe400000010ff */
[----:B------:R-:W-:Y:S02]  /*10920*/  F2FP.BF16.F32.PACK_AB R177, RZ, R177 ;  /* 0x000000b1ffb1723e */ /* 0x000fe400000010ff */
[----:B------:R-:W-:Y:S02]  /*10930*/  F2FP.BF16.F32.PACK_AB R178, RZ, R178 ;  /* 0x000000b2ffb2723e */ /* 0x000fe400000010ff */
[----:B------:R-:W-:Y:S01]  /*10940*/  F2FP.BF16.F32.PACK_AB R179, RZ, R179 ;  /* 0x000000b3ffb3723e */ /* 0x000fe200000010ff */
[----:B0-----:R-:W-:Y:S01]  /*10950*/  @P2 IMAD.MOV.U32 R8, RZ, RZ, R12 ;  /* 0x000000ffff082224 */ /* 0x001fe200078e000c */
[----:B------:R-:W-:Y:S01]  /*10960*/  F2FP.BF16.F32.PACK_AB R180, RZ, R180 ;  /* 0x000000b4ffb4723e */ /* 0x000fe200000010ff */
[----:B------:R-:W-:Y:S01]  /*10970*/  @P2 IMAD.MOV.U32 R9, RZ, RZ, R13 ;  /* 0x000000ffff092224 */ /* 0x000fe200078e000d */
[----:B------:R-:W-:-:S02]  /*10980*/  ISETP.GT.AND P4, PT, R0, 0x31, P0 ;  /* 0x000000310000780c */ /* 0x000fc40000784270 */
[----:B------:R-:W-:Y:S02]  /*10990*/  F2FP.BF16.F32.PACK_AB R181, RZ, R181 ;  /* 0x000000b5ffb5723e */ /* 0x000fe400000010ff */
[----:B------:R-:W-:Y:S01]  /*109a0*/  F2FP.BF16.F32.PACK_AB R182, RZ, R182 ;  /* 0x000000b6ffb6723e */ /* 0x000fe200000010ff */
[----:B------:R0:W-:Y:S01]  /*109b0*/  @P2 STG.E.U16 desc[UR36][R8.64+0x52], R175 ;  /* 0x000052af08002986 */ /* 0x0001e2000c101524 */
[----:B------:R-:W-:-:S03]  /*109c0*/  ISETP.GT.AND P2, PT, R0, 0x31, P1 ;  /* 0x000000310000780c */ /* 0x000fc60000f44270 */
[----:B------:R-:W-:Y:S04]  /*109d0*/  @P3 STG.E.U16 desc[UR36][R6.64+0x60], R176 ;  /* 0x000060b006003986 */ /* 0x000fe8000c101524 */
[----:B------:R-:W-:Y:S01]  /*109e0*/  @P4 STG.E.U16 desc[UR36][R6.64+0x62], R177 ;  /* 0x000062b106004986 */ /* 0x000fe2000c101524 */
[----:B0-----:R-:W-:Y:S01]  /*109f0*/  @P5 IMAD.MOV.U32 R8, RZ, RZ, R12 ;  /* 0x000000ffff085224 */ /* 0x001fe200078e000c */
[----:B------:R-:W-:Y:S01]  /*10a00*/  F2FP.BF16.F32.PACK_AB R183, RZ, R183 ;  /* 0x000000b7ffb7723e */ /* 0x000fe200000010ff */
[----:B------:R-:W-:Y:S01]  /*10a10*/  @P5 IMAD.MOV.U32 R9, RZ, RZ, R13 ;  /* 0x000000ffff095224 */ /* 0x000fe200078e000d */
[----:B------:R-:W-:Y:S02]  /*10a20*/  F2FP.BF16.F32.PACK_AB R184, RZ, R184 ;  /* 0x000000b8ffb8723e */ /* 0x000fe400000010ff */
[----:B------:R-:W-:-:S02]  /*10a30*/  F2FP.BF16.F32.PACK_AB R185, RZ, R185 ;  /* 0x000000b9ffb9723e */ /* 0x000fc400000010ff */
[----:B------:R-:W-:Y:S01]  /*10a40*/  F2FP.BF16.F32.PACK_AB R186, RZ, R186 ;  /* 0x000000baffba723e */ /* 0x000fe200000010ff */
[----:B------:R0:W-:Y:S01]  /*10a50*/  @P5 STG.E.U16 desc[UR36][R8.64+0x60], R178 ;  /* 0x000060b208005986 */ /* 0x0001e2000c101524 */
[C---:B------:R-:W-:Y:S02]  /*10a60*/  ISETP.GT.AND P5, PT, R0.reuse, 0x38, P1 ;  /* 0x000000380000780c */ /* 0x040fe40000fa4270 */
[----:B------:R-:W-:Y:S02]  /*10a70*/  ISETP.GT.AND P3, PT, R0, 0x38, P0 ;  /* 0x000000380000780c */ /* 0x000fe40000764270 */
[----:B------:R-:W-:Y:S02]  /*10a80*/  F2FP.BF16.F32.PACK_AB R187, RZ, R187 ;  /* 0x000000bbffbb723e */ /* 0x000fe400000010ff */
[----:B------:R-:W-:Y:S02]  /*10a90*/  F2FP.BF16.F32.PACK_AB R188, RZ, R188 ;  /* 0x000000bcffbc723e */ /* 0x000fe400000010ff */
[----:B------:R-:W-:-:S02]  /*10aa0*/  F2FP.BF16.F32.PACK_AB R189, RZ, R189 ;  /* 0x000000bdffbd723e */ /* 0x000fc400000010ff */
[----:B------:R-:W-:Y:S01]  /*10ab0*/  F2FP.BF16.F32.PACK_AB R190, RZ, R190 ;  /* 0x000000beffbe723e */ /* 0x000fe200000010ff */
[----:B0-----:R-:W-:Y:S01]  /*10ac0*/  @P2 IMAD.MOV.U32 R8, RZ, RZ, R12 ;  /* 0x000000ffff082224 */ /* 0x001fe200078e000c */
[----:B------:R-:W-:Y:S01]  /*10ad0*/  F2FP.BF16.F32.PACK_AB R191, RZ, R191 ;  /* 0x000000bfffbf723e */ /* 0x000fe200000010ff */
[----:B------:R-:W-:Y:S01]  /*10ae0*/  @P2 IMAD.MOV.U32 R9, RZ, RZ, R13 ;  /* 0x000000ffff092224 */ /* 0x000fe200078e000d */
[C---:B------:R-:W-:Y:S02]  /*10af0*/  ISETP.GT.AND P4, PT, R0.reuse, 0x39, P0 ;  /* 0x000000390000780c */ /* 0x040fe40000784270 */
        /* <DEDUP_REMOVED lines=37> */
[C---:B------:R-:W-:Y:S02]  /*10d50*/  ISETP.GT.AND P3, PT, R0.reuse, 0x48, P0 ;  /* 0x000000480000780c */ /* 0x040fe40000764270 */
[----:B------:R-:W-:Y:S01]  /*10d60*/  F2FP.BF16.F32.PACK_AB R209, RZ, R209 ;  /* 0x000000d1ffd1723e */ /* 0x000fe200000010ff */
[----:B------:R-:W-:Y:S01]  /*10d70*/  USHF.L.U32 UR12, UR8, 0x9, URZ ;  /* 0x00000009080c7899 */ /* 0x000fe2000800063f */
[----:B------:R-:W-:Y:S01]  /*10d80*/  ISETP.GT.AND P4, PT, R0, 0x49, P0 ;  /* 0x000000490000780c */ /* 0x000fe20000784270 */
[----:B------:R-:W-:Y:S01]  /*10d90*/  USHF.L.U64.HI UR11, UR8, 0x9, UR9 ;  /* 0x00000009080b7899 */ /* 0x000fe20008010209 */
[----:B------:R-:W-:Y:S01]  /*10da0*/  F2FP.BF16.F32.PACK_AB R210, RZ, R210 ;  /* 0x000000d2ffd2723e */ /* 0x000fe200000010ff */
[----:B------:R-:W3:Y:S01]  /*10db0*/  LDL.LU R84, [R1+0x120] ;  /* 0x0001200001547983 */ /* 0x000ee20000300800 */
[----:B0-----:R-:W-:-:S02]  /*10dc0*/  @P2 IMAD.MOV.U32 R8, RZ, RZ, R12 ;  /* 0x000000ffff082224 */ /* 0x001fc400078e000c */
[----:B------:R-:W-:Y:S01]  /*10dd0*/  @P2 IMAD.MOV.U32 R9, RZ, RZ, R13 ;  /* 0x000000ffff092224 */ /* 0x000fe200078e000d */
[----:B------:R-:W-:Y:S01]  /*10de0*/  F2FP.BF16.F32.PACK_AB R211, RZ, R211 ;  /* 0x000000d3ffd3723e */ /* 0x000fe200000010ff */
[----:B------:R-:W4:Y:S04]  /*10df0*/  LDL.LU R85, [R1+0x11c] ;  /* 0x00011c0001557983 */ /* 0x000f280000300800 */
[----:B------:R0:W-:Y:S01]  /*10e00*/  @P2 STG.E.U16 desc[UR36][R8.64+0x82], R187 ;  /* 0x000082bb08002986 */ /* 0x0001e2000c101524 */
[----:B------:R-:W-:-:S03]  /*10e10*/  ISETP.GT.AND P2, PT, R0, 0x49, P1 ;  /* 0x000000490000780c */ /* 0x000fc60000f44270 */
[----:B------:R-:W-:Y:S04]  /*10e20*/  @P3 STG.E.U16 desc[UR36][R6.64+0x90], R188 ;  /* 0x000090bc06003986 */ /* 0x000fe8000c101524 */
[----:B------:R-:W-:Y:S01]  /*10e30*/  @P4 STG.E.U16 desc[UR36][R6.64+0x92], R189 ;  /* 0x000092bd06004986 */ /* 0x000fe2000c101524 */
[----:B0-----:R-:W-:Y:S01]  /*10e40*/  @P5 IMAD.MOV.U32 R8, RZ, RZ, R12 ;  /* 0x000000ffff085224 */ /* 0x001fe200078e000c */
[----:B------:R-:W-:Y:S01]  /*10e50*/  F2FP.BF16.F32.PACK_AB R212, RZ, R212 ;  /* 0x000000d4ffd4723e */ /* 0x000fe200000010ff */
[----:B------:R-:W-:Y:S01]  /*10e60*/  @P5 IMAD.MOV.U32 R9, RZ, RZ, R13 ;  /* 0x000000ffff095224 */ /* 0x000fe200078e000d */
[----:B------:R-:W-:Y:S01]  /*10e70*/  F2FP.BF16.F32.PACK_AB R213, RZ, R213 ;  /* 0x000000d5ffd5723e */ /* 0x000fe200000010ff */
[----:B------:R-:W4:Y:S04]  /*10e80*/  LDL.LU R86, [R1+0x118] ;  /* 0x0001180001567983 */ /* 0x000f280000300800 */
[----:B------:R0:W-:Y:S01]  /*10e90*/  @P5 STG.E.U16 desc[UR36][R8.64+0x90], R190 ;  /* 0x000090be08005986 */ /* 0x0001e2000c101524 */
[----:B------:R-:W-:-:S02]  /*10ea0*/  ISETP.GT.AND P5, PT, R0, 0x50, P1 ;  /* 0x000000500000780c */ /* 0x000fc40000fa4270 */
[C---:B------:R-:W-:Y:S01]  /*10eb0*/  ISETP.GT.AND P3, PT, R0.reuse, 0x50, P0 ;  /* 0x000000500000780c */ /* 0x040fe20000764270 */
[----:B------:R-:W4:Y:S01]  /*10ec0*/  LDL.LU R87, [R1+0x114] ;  /* 0x0001140001577983 */ /* 0x000f220000300800 */
[----:B------:R-:W-:Y:S02]  /*10ed0*/  ISETP.GT.AND P4, PT, R0, 0x51, P0 ;  /* 0x000000510000780c */ /* 0x000fe40000784270 */
[----:B------:R-:W-:Y:S01]  /*10ee0*/  F2FP.BF16.F32.PACK_AB R214, RZ, R214 ;  /* 0x000000d6ffd6723e */ /* 0x000fe200000010ff */
[-C--:B------:R-:W-:Y:S01]  /*10ef0*/  FMUL R137, R137, R2.reuse ;  /* 0x0000000289897220 */ /* 0x080fe20000400000 */
[----:B------:R-:W-:Y:S01]  /*10f00*/  F2FP.BF16.F32.PACK_AB R215, RZ, R215 ;  /* 0x000000d7ffd7723e */ /* 0x000fe200000010ff */
[----:B------:R-:W-:Y:S01]  /*10f10*/  FMUL R138, R138, R2 ;  /* 0x000000028a8a7220 */ /* 0x000fe20000400000 */
[----:B------:R-:W-:Y:S01]  /*10f20*/  F2FP.BF16.F32.PACK_AB R88, RZ, R88 ;  /* 0x00000058ff58723e */ /* 0x000fe200000010ff */
[----:B0-----:R-:W-:Y:S02]  /*10f30*/  @P2 IMAD.MOV.U32 R8, RZ, RZ, R12 ;  /* 0x000000ffff082224 */ /* 0x001fe400078e000c */
[----:B------:R-:W-:Y:S01]  /*10f40*/  @P2 IMAD.MOV.U32 R9, RZ, RZ, R13 ;  /* 0x000000ffff092224 */ /* 0x000fe200078e000d */
[----:B------:R-:W-:Y:S01]  /*10f50*/  F2FP.BF16.F32.PACK_AB R89, RZ, R89 ;  /* 0x00000059ff59723e */ /* 0x000fe200000010ff */
[----:B------:R-:W-:Y:S01]  /*10f60*/  FMUL R139, R139, R2 ;  /* 0x000000028b8b7220 */ /* 0x000fe20000400000 */
[----:B------:R-:W-:Y:S01]  /*10f70*/  F2FP.BF16.F32.PACK_AB R90, RZ, R90 ;  /* 0x0000005aff5a723e */ /* 0x000fe200000010ff */
[----:B------:R-:W-:Y:S01]  /*10f80*/  FMUL R140, R140, R2 ;  /* 0x000000028c8c7220 */ /* 0x000fe20000400000 */
        /* <DEDUP_REMOVED lines=8> */
[-C--:B------:R-:W-:Y:S01]  /*11010*/  FMUL R141, R141, R2.reuse ;  /* 0x000000028d8d7220 */ /* 0x080fe20000400000 */
[----:B------:R-:W-:Y:S01]  /*11020*/  F2FP.BF16.F32.PACK_AB R93, RZ, R93 ;  /* 0x0000005dff5d723e */ /* 0x000fe200000010ff */
[----:B------:R-:W-:Y:S01]  /*11030*/  FMUL R142, R142, R2 ;  /* 0x000000028e8e7220 */ /* 0x000fe20000400000 */
[----:B------:R0:W-:Y:S01]  /*11040*/  @P5 STG.E.U16 desc[UR36][R8.64+0xa0], R194 ;  /* 0x0000a0c208005986 */ /* 0x0001e2000c101524 */
[----:B------:R-:W-:-:S02]  /*11050*/  ISETP.GT.AND P5, PT, R0, 0x58, P1 ;  /* 0x000000580000780c */ /* 0x000fc40000fa4270 */
[C---:B------:R-:W-:Y:S01]  /*11060*/  ISETP.GT.AND P3, PT, R0.reuse, 0x58, P0 ;  /* 0x000000580000780c */ /* 0x040fe20000764270 */
[-C--:B------:R-:W-:Y:S01]  /*11070*/  FMUL R143, R143, R2.reuse ;  /* 0x000000028f8f7220 */ /* 0x080fe20000400000 */
[----:B------:R-:W-:Y:S01]  /*11080*/  ISETP.GT.AND P4, PT, R0, 0x59, P0 ;  /* 0x000000590000780c */ /* 0x000fe20000784270 */
[----:B------:R-:W-:Y:S01]  /*11090*/  FMUL R144, R144, R2 ;  /* 0x0000000290907220 */ /* 0x000fe20000400000 */
[----:B------:R-:W-:Y:S01]  /*110a0*/  F2FP.BF16.F32.PACK_AB R94, RZ, R94 ;  /* 0x0000005eff5e723e */ /* 0x000fe200000010ff */
[----:B------:R1:W5:Y:S01]  /*110b0*/  LDL.LU R17, [R1+0x110] ;  /* 0x0001100001117983 */ /* 0x0003620000300800 */
[----:B0-----:R-:W-:Y:S01]  /*110c0*/  @P2 IMAD.MOV.U32 R8, RZ, RZ, R12 ;  /* 0x000000ffff082224 */ /* 0x001fe200078e000c */
[----:B------:R-:W-:Y:S01]  /*110d0*/  F2FP.BF16.F32.PACK_AB R95, RZ, R95 ;  /* 0x0000005fff5f723e */ /* 0x000fe200000010ff */
[----:B------:R-:W-:Y:S01]  /*110e0*/  @P2 IMAD.MOV.U32 R9, RZ, RZ, R13 ;  /* 0x000000ffff092224 */ /* 0x000fe200078e000d */
[----:B------:R-:W-:Y:S01]  /*110f0*/  F2FP.BF16.F32.PACK_AB R96, RZ, R96 ;  /* 0x00000060ff60723e */ /* 0x000fe200000010ff */
[----:B------:R1:W5:Y:S04]  /*11100*/  LDL.LU R16, [R1+0x10c] ;  /* 0x00010c0001107983 */ /* 0x0003680000300800 */
[----:B------:R0:W-:Y:S01]  /*11110*/  @P2 STG.E.U16 desc[UR36][R8.64+0xa2], R195 ;  /* 0x0000a2c308002986 */ /* 0x0001e2000c101524 */
[----:B------:R-:W-:-:S03]  /*11120*/  ISETP.GT.AND P2, PT, R0, 0x59, P1 ;  /* 0x000000590000780c */ /* 0x000fc60000f44270 */
[----:B------:R-:W-:Y:S04]  /*11130*/  @P3 STG.E.U16 desc[UR36][R6.64+0xb0], R196 ;  /* 0x0000b0c406003986 */ /* 0x000fe8000c101524 */
[----:B------:R-:W-:Y:S01]  /*11140*/  @P4 STG.E.U16 desc[UR36][R6.64+0xb2], R197 ;  /* 0x0000b2c506004986 */ /* 0x000fe2000c101524 */
[----:B0-----:R-:W-:Y:S02]  /*11150*/  @P5 IMAD.MOV.U32 R8, RZ, RZ, R12 ;  /* 0x000000ffff085224 */ /* 0x001fe400078e000c */
[----:B------:R-:W-:-:S05]  /*11160*/  @P5 IMAD.MOV.U32 R9, RZ, RZ, R13 ;  /* 0x000000ffff095224 */ /* 0x000fca00078e000d */
[----:B------:R0:W-:Y:S01]  /*11170*/  @P5 STG.E.U16 desc[UR36][R8.64+0xb0], R198 ;  /* 0x0000b0c608005986 */ /* 0x0001e2000c101524 */
[C---:B------:R-:W-:Y:S02]  /*11180*/  ISETP.GT.AND P5, PT, R0.reuse, 0x60, P1 ;  /* 0x000000600000780c */ /* 0x040fe40000fa4270 */
[C---:B------:R-:W-:Y:S02]  /*11190*/  ISETP.GT.AND P3, PT, R0.reuse, 0x60, P0 ;  /* 0x000000600000780c */ /* 0x040fe40000764270 */
[----:B------:R-:W-:Y:S01]  /*111a0*/  ISETP.GT.AND P4, PT, R0, 0x61, P0 ;  /* 0x000000610000780c */ /* 0x000fe20000784270 */
[----:B0-----:R-:W-:Y:S02]  /*111b0*/  @P2 IMAD.MOV.U32 R8, RZ, RZ, R12 ;  /* 0x000000ffff082224 */ /* 0x001fe400078e000c */
[----:B------:R-:W-:-:S05]  /*111c0*/  @P2 IMAD.MOV.U32 R9, RZ, RZ, R13 ;  /* 0x000000ffff092224 */ /* 0x000fca00078e000d */
[----:B------:R0:W-:Y:S01]  /*111d0*/  @P2 STG.E.U16 desc[UR36][R8.64+0xb2], R199 ;  /* 0x0000b2c708002986 */ /* 0x0001e2000c101524 */
[----:B------:R-:W-:-:S03]  /*111e0*/  ISETP.GT.AND P2, PT, R0, 0x61, P1 ;  /* 0x000000610000780c */ /* 0x000fc60000f44270 */
[----:B------:R-:W-:Y:S04]  /*111f0*/  @P3 STG.E.U16 desc[UR36][R6.64+0xc0], R200 ;  /* 0x0000c0c806003986 */ /* 0x000fe8000c101524 */
[----:B------:R-:W-:Y:S01]  /*11200*/  @P4 STG.E.U16 desc[UR36][R6.64+0xc2], R201 ;  /* 0x0000c2c906004986 */ /* 0x000fe2000c101524 */
[----:B0-----:R-:W-:Y:S02]  /*11210*/  @P5 IMAD.MOV.U32 R8, RZ, RZ, R12 ;  /* 0x000000ffff085224 */ /* 0x001fe400078e000c */
[----:B------:R-:W-:Y:S01]  /*11220*/  @P5 IMAD.MOV.U32 R9, RZ, RZ, R13 ;  /* 0x000000ffff095224 */ /* 0x000fe200078e000d */
[----:B------:R-:W-:-:S04]  /*11230*/  ISETP.GT.AND P3, PT, R0, 0x68, P0 ;  /* 0x000000680000780c */ /* 0x000fc80000764270 */
[----:B------:R0:W-:Y:S01]  /*11240*/  @P5 STG.E.U16 desc[UR36][R8.64+0xc0], R202 ;  /* 0x0000c0ca08005986 */ /* 0x0001e2000c101524 */
[C---:B------:R-:W-:Y:S02]  /*11250*/  ISETP.GT.AND P5, PT, R0.reuse, 0x68, P1 ;  /* 0x000000680000780c */ /* 0x040fe40000fa4270 */
[----:B------:R-:W-:Y:S01]  /*11260*/  ISETP.GT.AND P4, PT, R0, 0x69, P0 ;  /* 0x000000690000780c */ /* 0x000fe20000784270 */
[----:B0-----:R-:W-:Y:S02]  /*11270*/  @P2 IMAD.MOV.U32 R8, RZ, RZ, R12 ;  /* 0x000000ffff082224 */ /* 0x001fe400078e000c */
[----:B------:R-:W-:-:S05]  /*11280*/  @P2 IMAD.MOV.U32 R9, RZ, RZ, R13 ;  /* 0x000000ffff092224 */ /* 0x000fca00078e000d */
[----:B------:R0:W-:Y:S01]  /*11290*/  @P2 STG.E.U16 desc[UR36][R8.64+0xc2], R203 ;  /* 0x0000c2cb08002986 */ /* 0x0001e2000c101524 */
[----:B------:R-:W-:-:S03]  /*112a0*/  ISETP.GT.AND P2, PT, R0, 0x69, P1 ;  /* 0x000000690000780c */ /* 0x000fc60000f44270 */
[----:B------:R-:W-:Y:S01]  /*112b0*/  @P3 STG.E.U16 desc[UR36][R6.64+0xd0], R204 ;  /* 0x0000d0cc06003986 */ /* 0x000fe2000c101524 */
[----:B------:R-:W-:-:S03]  /*112c0*/  ISETP.GT.AND P3, PT, R0, 0x70, P0 ;  /* 0x000000700000780c */ /* 0x000fc60000764270 */
[----:B------:R-:W-:Y:S01]  /*112d0*/  @P4 STG.E.U16 desc[UR36][R6.64+0xd2], R205 ;  /* 0x0000d2cd06004986 */ /* 0x000fe2000c101524 */
[----:B0-----:R-:W-:Y:S01]  /*112e0*/  @P5 MOV R8, R12 ;  /* 0x0000000c00085202 */ /* 0x001fe20000000f00 */
[----:B------:R-:W-:Y:S01]  /*112f0*/  @P5 IMAD.MOV.U32 R9, RZ, RZ, R13 ;  /* 0x000000ffff095224 */ /* 0x000fe200078e000d */
[----:B------:R-:W-:-:S04]  /*11300*/  ISETP.GT.AND P4, PT, R0, 0x71, P0 ;  /* 0x000000710000780c */ /* 0x000fc80000784270 */
[----:B------:R0:W-:Y:S01]  /*11310*/  @P5 STG.E.U16 desc[UR36][R8.64+0xd0], R206 ;  /* 0x0000d0ce08005986 */ /* 0x0001e2000c101524 */
[----:B------:R-:W-:Y:S01]  /*11320*/  ISETP.GT.AND P5, PT, R0, 0x70, P1 ;  /* 0x000000700000780c */ /* 0x000fe20000fa4270 */
[----:B0-----:R-:W-:Y:S02]  /*11330*/  @P2 IMAD.MOV.U32 R8, RZ, RZ, R12 ;  /* 0x000000ffff082224 */ /* 0x001fe400078e000c */
[----:B------:R-:W-:-:S05]  /*11340*/  @P2 IMAD.MOV.U32 R9, RZ, RZ, R13 ;  /* 0x000000ffff092224 */ /* 0x000fca00078e000d */
[----:B------:R0:W-:Y:S01]  /*11350*/  @P2 STG.E.U16 desc[UR36][R8.64+0xd2], R207 ;  /* 0x0000d2cf08002986 */ /* 0x0001e2000c101524 */
[----:B------:R-:W-:-:S03]  /*11360*/  ISETP.GT.AND P2, PT, R0, 0x71, P1 ;  /* 0x000000710000780c */ /* 0x000fc60000f44270 */
[----:B------:R-:W-:Y:S01]  /*11370*/  @P3 STG.E.U16 desc[UR36][R6.64+0xe0], R208 ;  /* 0x0000e0d006003986 */ /* 0x000fe2000c101524 */
[C---:B------:R-:W-:Y:S02]  /*11380*/  ISETP.GT.AND P3, PT, R0.reuse, 0x78, P0 ;  /* 0x000000780000780c */ /* 0x040fe40000764270 */
[C---:B------:R-:W-:Y:S01]  /*11390*/  ISETP.GT.AND P0, PT, R0.reuse, 0x79, P0 ;  /* 0x000000790000780c */ /* 0x040fe20000704270 */
[----:B------:R-:W-:Y:S01]  /*113a0*/  @P4 STG.E.U16 desc[UR36][R6.64+0xe2], R209 ;  /* 0x0000e2d106004986 */ /* 0x000fe2000c101524 */
[C---:B------:R-:W-:Y:S01]  /*113b0*/  ISETP.GT.AND P4, PT, R0.reuse, 0x78, P1 ;  /* 0x000000780000780c */ /* 0x040fe20000f84270 */
[----:B0-----:R-:W-:Y:S02]  /*113c0*/  @P5 IMAD.MOV.U32 R8, RZ, RZ, R12 ;  /* 0x000000ffff085224 */ /* 0x001fe400078e000c */
[----:B------:R-:W-:Y:S01]  /*113d0*/  @P5 IMAD.MOV.U32 R9, RZ, RZ, R13 ;  /* 0x000000ffff095224 */ /* 0x000fe200078e000d */
[----:B------:R-:W-:-:S04]  /*113e0*/  ISETP.GT.AND P1, PT, R0, 0x79, P1 ;  /* 0x000000790000780c */ /* 0x000fc80000f24270 */
[----:B------:R0:W-:Y:S02]  /*113f0*/  @P5 STG.E.U16 desc[UR36][R8.64+0xe0], R210 ;  /* 0x0000e0d208005986 */ /* 0x0001e4000c101524 */
[----:B0-----:R-:W-:Y:S02]  /*11400*/  @P2 IMAD.MOV.U32 R8, RZ, RZ, R12 ;  /* 0x000000ffff082224 */ /* 0x001fe400078e000c */
[----:B------:R-:W-:-:S05]  /*11410*/  @P2 IMAD.MOV.U32 R9, RZ, RZ, R13 ;  /* 0x000000ffff092224 */ /* 0x000fca00078e000d */
[----:B------:R0:W-:Y:S04]  /*11420*/  @P2 STG.E.U16 desc[UR36][R8.64+0xe2], R211 ;  /* 0x0000e2d308002986 */ /* 0x0001e8000c101524 */
[----:B------:R-:W-:Y:S01]  /*11430*/  @P3 STG.E.U16 desc[UR36][R6.64+0xf0], R212 ;  /* 0x0000f0d406003986 */ /* 0x000fe2000c101524 */
[----:B------:R-:W-:-:S03]  /*11440*/  ISETP.GT.AND P3, PT, R3, 0x100, PT ;  /* 0x000001000300780c */ /* 0x000fc60003f64270 */
[----:B------:R1:W-:Y:S01]  /*11450*/  @P0 STG.E.U16 desc[UR36][R6.64+0xf2], R213 ;  /* 0x0000f2d506000986 */ /* 0x0003e2000c101524 */
[----:B------:R-:W-:Y:S01]  /*11460*/  ISETP.GT.AND P0, PT, R0, RZ, P3 ;  /* 0x000000ff0000720c */ /* 0x000fe20001f04270 */
[----:B0-----:R-:W-:Y:S02]  /*11470*/  IMAD.U32 R9, RZ, RZ, UR12 ;  /* 0x0000000cff097e24 */ /* 0x001fe4000f8e00ff */
[----:B-1----:R-:W-:Y:S02]  /*11480*/  @P4 IMAD.MOV.U32 R6, RZ, RZ, R12 ;  /* 0x000000ffff064224 */ /* 0x002fe400078e000c */
[----:B------:R-:W-:-:S05]  /*11490*/  @P4 IMAD.MOV.U32 R7, RZ, RZ, R13 ;  /* 0x000000ffff074224 */ /* 0x000fca00078e000d */
[----:B------:R0:W-:Y:S04]  /*114a0*/  @P4 STG.E.U16 desc[UR36][R6.64+0xf0], R214 ;  /* 0x0000f0d606004986 */ /* 0x0001e8000c101524 */
[----:B------:R1:W-:Y:S01]  /*114b0*/  @P1 STG.E.U16 desc[UR36][R12.64+0xf2], R215 ;  /* 0x0000f2d70c001986 */ /* 0x0003e2000c101524 */
[----:B------:R-:W-:Y:S02]  /*114c0*/  ISETP.GT.AND P1, PT, R0, 0x1, P3 ;  /* 0x000000010000780c */ /* 0x000fe40001f24270 */
[C---:B------:R-:W-:Y:S02]  /*114d0*/  IADD3 R8, P4, R4.reuse, UR12, RZ ;  /* 0x0000000c04087c10 */ /* 0x040fe4000ff9e0ff */
[----:B------:R-:W-:Y:S01]  /*114e0*/  ISETP.GT.AND P2, PT, R3, 0x108, PT ;  /* 0x000001080300780c */ /* 0x000fe20003f44270 */
[----:B0-----:R-:W-:Y:S01]  /*114f0*/  IMAD.U32 R7, RZ, RZ, UR11 ;  /* 0x0000000bff077e24 */ /* 0x001fe2000f8e00ff */
[----:B------:R-:W-:-:S02]  /*11500*/  IADD3 R6, P5, P6, R4, UR5, R9 ;  /* 0x0000000504067c10 */ /* 0x000fc4000febe009 */
[C---:B------:R-:W-:Y:S02]  /*11510*/  IADD3.X R9, R5.reuse, UR11, RZ, P4, !PT ;  /* 0x0000000b05097c10 */ /* 0x040fe4000a7fe4ff */
[----:B------:R-:W-:Y:S02]  /*11520*/  IADD3.X R7, R5, UR4, R7, P5, P6 ;  /* 0x0000000405077c10 */ /* 0x000fe4000afec407 */
[C---:B------:R-:W-:Y:S01]  /*11530*/  ISETP.GT.AND P5, PT, R0.reuse, RZ, P2 ;  /* 0x000000ff0000720c */ /* 0x040fe200017a4270 */
[----:B------:R-:W-:Y:S01]  /*11540*/  @P0 STG.E.U16 desc[UR36][R8.64], R88 ;  /* 0x0000005808000986 */ /* 0x000fe2000c101524 */
[----:B------:R-:W-:-:S03]  /*11550*/  ISETP.GT.AND P0, PT, R0, 0x1, P2 ;  /* 0x000000010000780c */ /* 0x000fc60001704270 */
[----:B------:R-:W-:Y:S01]  /*11560*/  @P1 STG.E.U16 desc[UR36][R8.64+0x2], R89 ;  /* 0x0000025908001986 */ /* 0x000fe2000c101524 */
[----:B------:R-:W-:Y:S02]  /*11570*/  ISETP.GT.AND P1, PT, R0, 0x8, P3 ;  /* 0x000000080000780c */ /* 0x000fe40001f24270 */
[C---:B------:R-:W-:Y:S02]  /*11580*/  IADD3 R10, P4, R8.reuse, UR5, RZ ;  /* 0x00000005080a7c10 */ /* 0x040fe4000ff9e0ff */
[----:B-1----:R-:W-:Y:S02]  /*11590*/  IADD3 R12, P6, R8, UR5, RZ ;  /* 0x00000005080c7c10 */ /* 0x002fe4000ffde0ff */
[C---:B------:R-:W-:Y:S02]  /*115a0*/  IADD3.X R11, R9.reuse, UR4, RZ, P4, !PT ;  /* 0x00000004090b7c10 */ /* 0x040fe4000a7fe4ff */
[----:B------:R-:W-:Y:S02]  /*115b0*/  IADD3.X R13, R9, UR4, RZ, P6, !PT ;  /* 0x00000004090d7c10 */ /* 0x000fe4000b7fe4ff */
[C---:B------:R-:W-:Y:S01]  /*115c0*/  ISETP.GT.AND P4, PT, R0.reuse, 0x9, P3 ;  /* 0x000000090000780c */ /* 0x040fe20001f84270 */
[----:B------:R0:W-:Y:S01]  /*115d0*/  @P5 STG.E.U16 desc[UR36][R10.64], R90 ;  /* 0x0000005a0a005986 */ /* 0x0001e2000c101524 */
        /* <DEDUP_REMOVED lines=12> */
[C---:B------:R-:W-:Y:S02]  /*116a0*/  ISETP.GT.AND P1, PT, R0.reuse, 0x18, P3 ;  /* 0x000000180000780c */ /* 0x040fe40001f24270 */
[----:B------:R-:W-:Y:S02]  /*116b0*/  F2FP.BF16.F32.PACK_AB R97, RZ, R97 ;  /* 0x00000061ff61723e */ /* 0x000fe400000010ff */
[----:B------:R-:W-:Y:S02]  /*116c0*/  F2FP.BF16.F32.PACK_AB R98, RZ, R98 ;  /* 0x00000062ff62723e */ /* 0x000fe400000010ff */
[----:B------:R-:W-:Y:S02]  /*116d0*/  F2FP.BF16.F32.PACK_AB R99, RZ, R99 ;  /* 0x00000063ff63723e */ /* 0x000fe400000010ff */
        /* <DEDUP_REMOVED lines=89> */
[----:B------:R-:W-:Y:S04]  /*11c70*/  @P0 STG.E.U16 desc[UR36][R6.64+0x92], R127 ;  /* 0x0000927f06000986 */ /* 0x000fe8000c101524 */
[----:B------:R-:W-:Y:S01]  /*11c80*/  @P1 STG.E.U16 desc[UR36][R8.64+0xa0], R128 ;  /* 0x0000a08008001986 */ /* 0x000fe2000c101524 */
[C---:B------:R-:W-:Y:S02]  /*11c90*/  ISETP.GT.AND P1, PT, R0.reuse, 0x51, P2 ;  /* 0x000000510000780c */ /* 0x040fe40001724270 */
[----:B------:R-:W-:Y:S02]  /*11ca0*/  F2FP.BF16.F32.PACK_AB R129, RZ, R129 ;  /* 0x00000081ff81723e */ /* 0x000fe400000010ff */
[----:B------:R-:W-:Y:S02]  /*11cb0*/  F2FP.BF16.F32.PACK_AB R130, RZ, R130 ;  /* 0x00000082ff82723e */ /* 0x000fe400000010ff */
[----:B------:R-:W-:Y:S01]  /*11cc0*/  F2FP.BF16.F32.PACK_AB R131, RZ, R131 ;  /* 0x00000083ff83723e */ /* 0x000fe200000010ff */
[----:B------:R-:W-:Y:S01]  /*11cd0*/  @P4 STG.E.U16 desc[UR36][R8.64+0xa2], R129 ;  /* 0x0000a28108004986 */ /* 0x000fe2000c101524 */
[----:B------:R-:W-:-:S03]  /*11ce0*/  ISETP.GT.AND P4, PT, R0, 0x58, P3 ;  /* 0x000000580000780c */ /* 0x000fc60001f84270 */
[----:B------:R-:W-:Y:S01]  /*11cf0*/  @P5 STG.E.U16 desc[UR36][R6.64+0xa0], R130 ;  /* 0x0000a08206005986 */ /* 0x000fe2000c101524 */
[C---:B------:R-:W-:Y:S02]  /*11d00*/  ISETP.GT.AND P5, PT, R0.reuse, 0x59, P3 ;  /* 0x000000590000780c */ /* 0x040fe40001fa4270 */
[C---:B------:R-:W-:Y:S01]  /*11d10*/  ISETP.GT.AND P0, PT, R0.reuse, 0x58, P2 ;  /* 0x000000580000780c */ /* 0x040fe20001704270 */
[----:B------:R-:W-:Y:S01]  /*11d20*/  @P1 STG.E.U16 desc[UR36][R6.64+0xa2], R131 ;  /* 0x0000a28306001986 */ /* 0x000fe2000c101524 */
[C---:B------:R-:W-:Y:S02]  /*11d30*/  ISETP.GT.AND P1, PT, R0.reuse, 0x59, P2 ;  /* 0x000000590000780c */ /* 0x040fe40001724270 */
[----:B------:R-:W-:Y:S02]  /*11d40*/  ISETP.GT.AND P6, PT, R0, 0x60, P3 ;  /* 0x000000600000780c */ /* 0x000fe40001fc4270 */
[----:B------:R-:W-:Y:S02]  /*11d50*/  F2FP.BF16.F32.PACK_AB R132, RZ, R132 ;  /* 0x00000084ff84723e */ /* 0x000fe400000010ff */
[----:B------:R-:W-:-:S02]  /*11d60*/  F2FP.BF16.F32.PACK_AB R133, RZ, R133 ;  /* 0x00000085ff85723e */ /* 0x000fc400000010ff */
        /* <DEDUP_REMOVED lines=8> */
[----:B------:R-:W-:Y:S04]  /*11df0*/  @P1 STG.E.U16 desc[UR36][R6.64+0xb2], R135 ;  /* 0x0000b28706001986 */ /* 0x000fe8000c101524 */
[----:B------:R-:W-:Y:S01]  /*11e00*/  @P6 STG.E.U16 desc[UR36][R8.64+0xc0], R136 ;  /* 0x0000c08808006986 */ /* 0x000fe2000c101524 */
[----:B------:R-:W-:Y:S02]  /*11e10*/  ISETP.GT.AND P6, PT, R0, 0x61, P2 ;  /* 0x000000610000780c */ /* 0x000fe400017c4270 */
[----:B------:R-:W-:-:S02]  /*11e20*/  F2FP.BF16.F32.PACK_AB R137, RZ, R137 ;  /* 0x00000089ff89723e */ /* 0x000fc400000010ff */
[----:B------:R-:W-:Y:S02]  /*11e30*/  F2FP.BF16.F32.PACK_AB R138, RZ, R138 ;  /* 0x0000008aff8a723e */ /* 0x000fe400000010ff */
[----:B------:R-:W-:Y:S01]  /*11e40*/  F2FP.BF16.F32.PACK_AB R139, RZ, R139 ;  /* 0x0000008bff8b723e */ /* 0x000fe200000010ff */
        /* <DEDUP_REMOVED lines=8> */
[----:B------:R-:W-:Y:S01]  /*11ed0*/  F2FP.BF16.F32.PACK_AB R142, RZ, R142 ;  /* 0x0000008eff8e723e */ /* 0x000fe200000010ff */
[----:B------:R-:W-:Y:S01]  /*11ee0*/  @P4 STG.E.U16 desc[UR36][R8.64+0xd0], R140 ;  /* 0x0000d08c08004986 */ /* 0x000fe2000c101524 */
[----:B------:R-:W-:-:S03]  /*11ef0*/  ISETP.GT.AND P4, PT, R0, 0x70, P3 ;  /* 0x000000700000780c */ /* 0x000fc60001f84270 */
[----:B------:R-:W-:Y:S04]  /*11f00*/  @P5 STG.E.U16 desc[UR36][R8.64+0xd2], R141 ;  /* 0x0000d28d08005986 */ /* 0x000fe8000c101524 */
[----:B------:R-:W-:Y:S01]  /*11f10*/  @P6 STG.E.U16 desc[UR36][R6.64+0xd0], R142 ;  /* 0x0000d08e06006986 */ /* 0x000fe2000c101524 */
[C---:B------:R-:W-:Y:S02]  /*11f20*/  ISETP.GT.AND P6, PT, R0.reuse, 0x69, P2 ;  /* 0x000000690000780c */ /* 0x040fe400017c4270 */
[----:B------:R-:W-:Y:S01]  /*11f30*/  ISETP.GT.AND P5, PT, R0, 0x71, P3 ;  /* 0x000000710000780c */ /* 0x000fe20001fa4270 */
[----:B------:R-:W-:Y:S01]  /*11f40*/  FMUL R145, R145, R2 ;  /* 0x0000000291917220 */ /* 0x000fe20000400000 */
[----:B------:R-:W-:Y:S02]  /*11f50*/  F2FP.BF16.F32.PACK_AB R143, RZ, R143 ;  /* 0x0000008fff8f723e */ /* 0x000fe400000010ff */
[----:B------:R-:W-:-:S02]  /*11f60*/  F2FP.BF16.F32.PACK_AB R144, RZ, R144 ;  /* 0x00000090ff90723e */ /* 0x000fc400000010ff */
[----:B------:R-:W-:Y:S01]  /*11f70*/  F2FP.BF16.F32.PACK_AB R145, RZ, R145 ;  /* 0x00000091ff91723e */ /* 0x000fe200000010ff */
[----:B------:R-:W-:-:S04]  /*11f80*/  FMUL R146, R146, R2 ;  /* 0x0000000292927220 */ /* 0x000fc80000400000 */
[----:B------:R-:W-:Y:S01]  /*11f90*/  @P6 STG.E.U16 desc[UR36][R6.64+0xd2], R143 ;  /* 0x0000d28f06006986 */ /* 0x000fe2000c101524 */
[----:B------:R-:W-:-:S03]  /*11fa0*/  ISETP.GT.AND P6, PT, R0, 0x70, P2 ;  /* 0x000000700000780c */ /* 0x000fc600017c4270 */
[----:B------:R-:W-:Y:S01]  /*11fb0*/  @P4 STG.E.U16 desc[UR36][R8.64+0xe0], R144 ;  /* 0x0000e09008004986 */ /* 0x000fe2000c101524 */
[C---:B------:R-:W-:Y:S01]  /*11fc0*/  ISETP.GT.AND P4, PT, R0.reuse, 0x71, P2 ;  /* 0x000000710000780c */ /* 0x040fe20001784270 */
[-C--:B------:R-:W-:Y:S02]  /*11fd0*/  FMUL R147, R147, R2.reuse ;  /* 0x0000000293937220 */ /* 0x080fe40000400000 */
[----:B------:R-:W-:Y:S01]  /*11fe0*/  @P5 STG.E.U16 desc[UR36][R8.64+0xe2], R145 ;  /* 0x0000e29108005986 */ /* 0x000fe2000c101524 */
[----:B------:R-:W-:Y:S01]  /*11ff0*/  ISETP.GT.AND P5, PT, R0, 0x78, P3 ;  /* 0x000000780000780c */ /* 0x000fe20001fa4270 */
[----:B------:R-:W-:Y:S01]  /*12000*/  FMUL R148, R148, R2 ;  /* 0x0000000294947220 */ /* 0x000fe20000400000 */
[----:B------:R-:W-:Y:S02]  /*12010*/  F2FP.BF16.F32.PACK_AB R146, RZ, R146 ;  /* 0x00000092ff92723e */ /* 0x000fe400000010ff */
[----:B------:R-:W-:Y:S02]  /*12020*/  F2FP.BF16.F32.PACK_AB R147, RZ, R147 ;  /* 0x00000093ff93723e */ /* 0x000fe400000010ff */
[----:B------:R-:W-:Y:S01]  /*12030*/  F2FP.BF16.F32.PACK_AB R148, RZ, R148 ;  /* 0x00000094ff94723e */ /* 0x000fe200000010ff */
[----:B------:R-:W-:Y:S01]  /*12040*/  @P6 STG.E.U16 desc[UR36][R6.64+0xe0], R146 ;  /* 0x0000e09206006986 */ /* 0x000fe2000c101524 */
[----:B------:R-:W-:-:S02]  /*12050*/  ISETP.GT.AND P1, PT, R3, 0x180, PT ;  /* 0x000001800300780c */ /* 0x000fc40003f24270 */
[C---:B------:R-:W-:Y:S01]  /*12060*/  ISETP.GT.AND P3, PT, R0.reuse, 0x79, P3 ;  /* 0x000000790000780c */ /* 0x040fe20001f64270 */
[----:B------:R-:W-:Y:S01]  /*12070*/  @P4 STG.E.U16 desc[UR36][R6.64+0xe2], R147 ;  /* 0x0000e29306004986 */ /* 0x000fe2000c101524 */
[C---:B------:R-:W-:Y:S01]  /*12080*/  ISETP.GT.AND P4, PT, R0.reuse, 0x78, P2 ;  /* 0x000000780000780c */ /* 0x040fe20001784270 */
[-C--:B------:R-:W-:Y:S01]  /*12090*/  FMUL R149, R149, R2.reuse ;  /* 0x0000000295957220 */ /* 0x080fe20000400000 */
[----:B------:R-:W-:Y:S01]  /*120a0*/  ISETP.GT.AND P2, PT, R0, 0x79, P2 ;  /* 0x000000790000780c */ /* 0x000fe20001744270 */
[----:B------:R-:W-:Y:S01]  /*120b0*/  @P5 STG.E.U16 desc[UR36][R8.64+0xf0], R148 ;  /* 0x0000f09408005986 */ /* 0x000fe2000c101524 */
[-C--:B------:R-:W-:Y:S01]  /*120c0*/  FMUL R150, R150, R2.reuse ;  /* 0x0000000296967220 */ /* 0x080fe20000400000 */
[----:B------:R-:W-:Y:S01]  /*120d0*/  ISETP.GT.AND P5, PT, R0, RZ, P1 ;  /* 0x000000ff0000720c */ /* 0x000fe20000fa4270 */
[----:B------:R-:W-:Y:S01]  /*120e0*/  FMUL R151, R151, R2 ;  /* 0x0000000297977220 */ /* 0x000fe20000400000 */
[----:B------:R-:W-:Y:S01]  /*120f0*/  ISETP.GT.AND P0, PT, R3, 0x188, PT ;  /* 0x000001880300780c */ /* 0x000fe20003f04270 */
[----:B------:R-:W-:Y:S01]  /*12100*/  IMAD.U32 R3, RZ, RZ, UR8 ;  /* 0x00000008ff037e24 */ /* 0x000fe2000f8e00ff */
[----:B------:R-:W-:-:S02]  /*12110*/  F2FP.BF16.F32.PACK_AB R149, RZ, R149 ;  /* 0x00000095ff95723e */ /* 0x000fc400000010ff */
[----:B------:R-:W-:Y:S01]  /*12120*/  F2FP.BF16.F32.PACK_AB R150, RZ, R150 ;  /* 0x00000096ff96723e */ /* 0x000fe200000010ff */
[----:B------:R-:W-:Y:S01]  /*12130*/  UIMAD UR11, UR9, 0x300, URZ ;  /* 0x00000300090b78a4 */ /* 0x000fe2000f8e023f */
[----:B------:R-:W-:Y:S01]  /*12140*/  F2FP.BF16.F32.PACK_AB R151, RZ, R151 ;  /* 0x00000097ff97723e */ /* 0x000fe200000010ff */
[----:B------:R-:W-:Y:S01]  /*12150*/  FMUL R24, R24, R2 ;  /* 0x0000000218187220 */ /* 0x000fe20000400000 */
[----:B------:R-:W-:Y:S01]  /*12160*/  IMAD.WIDE.U32 R4, R3, 0x300, R4 ;  /* 0x0000030003047825 */ /* 0x000fe200078e0004 */
[----:B------:R1:W-:Y:S04]  /*12170*/  @P3 STG.E.U16 desc[UR36][R8.64+0xf2], R149 ;  /* 0x0000f29508003986 */ /* 0x0003e8000c101524 */
[----:B------:R-:W-:Y:S01]  /*12180*/  @P4 STG.E.U16 desc[UR36][R6.64+0xf0], R150 ;  /* 0x0000f09606004986 */ /* 0x000fe2000c101524 */
[----:B------:R-:W-:Y:S01]  /*12190*/  F2FP.BF16.F32.PACK_AB R24, RZ, R24 ;  /* 0x00000018ff18723e */ /* 0x000fe200000010ff */
[----:B0-----:R-:W-:-:S02]  /*121a0*/  VIADD R11, R5, UR11 ;  /* 0x0000000b050b7c36 */ /* 0x001fc40008000000 */
[----:B------:R-:W-:Y:S01]  /*121b0*/  @P2 STG.E.U16 desc[UR36][R6.64+0xf2], R151 ;  /* 0x0000f29706002986 */ /* 0x000fe2000c101524 */
[C---:B------:R-:W-:Y:S01]  /*121c0*/  ISETP.GT.AND P2, PT, R0.reuse, 0x1, P1 ;  /* 0x000000010000780c */ /* 0x040fe20000f44270 */
[----:B------:R-:W-:Y:S01]  /*121d0*/  @P5 IMAD.MOV.U32 R10, RZ, RZ, R4 ;  /* 0x000000ffff0a5224 */ /* 0x000fe200078e0004 */
[C---:B------:R-:W-:Y:S01]  /*121e0*/  ISETP.GT.AND P4, PT, R0.reuse, RZ, P0 ;  /* 0x000000ff0000720c */ /* 0x040fe20000784270 */
[-C--:B------:R-:W-:Y:S01]  /*121f0*/  FMUL R25, R25, R2.reuse ;  /* 0x0000000219197220 */ /* 0x080fe20000400000 */
[C---:B------:R-:W-:Y:S02]  /*12200*/  ISETP.GT.AND P3, PT, R0.reuse, 0x8, P1 ;  /* 0x000000080000780c */ /* 0x040fe40000f64270 */
[----:B------:R0:W-:Y:S01]  /*12210*/  @P5 STG.E.U16 desc[UR36][R10.64], R24 ;  /* 0x000000180a005986 */ /* 0x0001e2000c101524 */
[----:B------:R-:W-:Y:S01]  /*12220*/  ISETP.GT.AND P5, PT, R0, 0x1, P0 ;  /* 0x000000010000780c */ /* 0x000fe200007a4270 */
[-C--:B------:R-:W-:Y:S01]  /*12230*/  FMUL R26, R26, R2.reuse ;  /* 0x000000021a1a7220 */ /* 0x080fe20000400000 */
[-C--:B------:R-:W-:Y:S01]  /*12240*/  FMUL R27, R27, R2.reuse ;  /* 0x000000021b1b7220 */ /* 0x080fe20000400000 */
[----:B-1----:R-:W-:Y:S01]  /*12250*/  IADD3 R8, P6, R4, UR5, RZ ;  /* 0x0000000504087c10 */ /* 0x002fe2000ffde0ff */
[----:B------:R-:W-:Y:S01]  /*12260*/  FMUL R28, R28, R2 ;  /* 0x000000021c1c7220 */ /* 0x000fe20000400000 */
[----:B------:R-:W-:-:S02]  /*12270*/  F2FP.BF16.F32.PACK_AB R25, RZ, R25 ;  /* 0x00000019ff19723e */ /* 0x000fc400000010ff */
[----:B------:R-:W-:Y:S02]  /*12280*/  F2FP.BF16.F32.PACK_AB R26, RZ, R26 ;  /* 0x0000001aff1a723e */ /* 0x000fe400000010ff */
[----:B------:R-:W-:Y:S01]  /*12290*/  IADD3.X R9, R11, UR4, RZ, P6, !PT ;  /* 0x000000040b097c10 */ /* 0x000fe2000b7fe4ff */
[----:B0-----:R-:W-:Y:S01]  /*122a0*/  @P2 IMAD.MOV.U32 R10, RZ, RZ, R4 ;  /* 0x000000ffff0a2224 */ /* 0x001fe200078e0004 */
[----:B------:R-:W-:Y:S01]  /*122b0*/  F2FP.BF16.F32.PACK_AB R27, RZ, R27 ;  /* 0x0000001bff1b723e */ /* 0x000fe200000010ff */
[----:B------:R-:W-:Y:S01]  /*122c0*/  VIADD R5, R5, UR11 ;  /* 0x0000000b05057c36 */ /* 0x000fe20008000000 */
[----:B------:R-:W-:Y:S02]  /*122d0*/  F2FP.BF16.F32.PACK_AB R28, RZ, R28 ;  /* 0x0000001cff1c723e */ /* 0x000fe400000010ff */
[----:B------:R-:W-:Y:S04]  /*122e0*/  @P2 STG.E.U16 desc[UR36][R10.64+0x2], R25 ;  /* 0x000002190a002986 */ /* 0x000fe8000c101524 */
[----:B------:R-:W-:Y:S01]  /*122f0*/  @P4 STG.E.U16 desc[UR36][R8.64], R26 ;  /* 0x0000001a08004986 */ /* 0x000fe2000c101524 */
[----:B------:R-:W-:-:S03]  /*12300*/  ISETP.GT.AND P4, PT, R0, 0x9, P0 ;  /* 0x000000090000780c */ /* 0x000fc60000784270 */
[----:B------:R0:W-:Y:S01]  /*12310*/  @P5 STG.E.U16 desc[UR36][R8.64+0x2], R27 ;  /* 0x0000021b08005986 */ /* 0x0001e2000c101524 */
[----:B------:R-:W-:-:S03]  /*12320*/  ISETP.GT.AND P5, PT, R0, 0x9, P1 ;  /* 0x000000090000780c */ /* 0x000fc60000fa4270 */
[----:B------:R-:W-:Y:S01]  /*12330*/  @P3 STG.E.U16 desc[UR36][R4.64+0x10], R28 ;  /* 0x0000101c04003986 */ /* 0x000fe2000c101524 */
[----:B------:R-:W-:Y:S01]  /*12340*/  ISETP.GT.AND P3, PT, R0, 0x8, P0 ;  /* 0x000000080000780c */ /* 0x000fe20000764270 */
[-C--:B------:R-:W-:Y:S01]  /*12350*/  FMUL R29, R29, R2.reuse ;  /* 0x000000021d1d7220 */ /* 0x080fe20000400000 */
[-C--:B------:R-:W-:Y:S01]  /*12360*/  FMUL R30, R30, R2.reuse ;  /* 0x000000021e1e7220 */ /* 0x080fe20000400000 */
[----:B------:R-:W-:Y:S01]  /*12370*/  FMUL R31, R31, R2 ;  /* 0x000000021f1f7220 */ /* 0x000fe20000400000 */
[----:B------:R-:W-:Y:S02]  /*12380*/  IADD3 R6, P6, R4, UR5, RZ ;  /* 0x0000000504067c10 */ /* 0x000fe4000ffde0ff */
[----:B------:R-:W-:Y:S02]  /*12390*/  F2FP.BF16.F32.PACK_AB R29, RZ, R29 ;  /* 0x0000001dff1d723e */ /* 0x000fe400000010ff */
[----:B------:R-:W-:Y:S02]  /*123a0*/  F2FP.BF16.F32.PACK_AB R30, RZ, R30 ;  /* 0x0000001eff1e723e */ /* 0x000fe400000010ff */
[----:B------:R-:W-:-:S02]  /*123b0*/  IADD3.X R7, R5, UR4, RZ, P6, !PT ;  /* 0x0000000405077c10 */ /* 0x000fc4000b7fe4ff */
[----:B------:R-:W-:Y:S01]  /*123c0*/  F2FP.BF16.F32.PACK_AB R31, RZ, R31 ;  /* 0x0000001fff1f723e */ /* 0x000fe200000010ff */
[----:B------:R-:W-:Y:S01]  /*123d0*/  @P5 STG.E.U16 desc[UR36][R4.64+0x12], R29 ;  /* 0x0000121d04005986 */ /* 0x000fe2000c101524 */
[----:B------:R-:W-:-:S03]  /*123e0*/  ISETP.GT.AND P2, PT, R0, 0x10, P1 ;  /* 0x000000100000780c */ /* 0x000fc60000f44270 */
[----:B------:R-:W-:Y:S01]  /*123f0*/  @P3 STG.E.U16 desc[UR36][R6.64+0x10], R30 ;  /* 0x0000101e06003986 */ /* 0x000fe2000c101524 */
[----:B------:R-:W-:Y:S01]  /*12400*/  ISETP.GT.AND P3, PT, R0, 0x11, P1 ;  /* 0x000000110000780c */ /* 0x000fe20000f64270 */
[-C--:B------:R-:W-:Y:S02]  /*12410*/  FMUL R32, R32, R2.reuse ;  /* 0x0000000220207220 */ /* 0x080fe40000400000 */
[----:B------:R-:W-:Y:S01]  /*12420*/  @P4 STG.E.U16 desc[UR36][R6.64+0x12], R31 ;  /* 0x0000121f06004986 */ /* 0x000fe2000c101524 */
[C---:B------:R-:W-:Y:S01]  /*12430*/  ISETP.GT.AND P4, PT, R0.reuse, 0x10, P0 ;  /* 0x000000100000780c */ /* 0x040fe20000784270 */
[-C--:B------:R-:W-:Y:S01]  /*12440*/  FMUL R33, R33, R2.reuse ;  /* 0x0000000221217220 */ /* 0x080fe20000400000 */
[----:B------:R-:W-:Y:S01]  /*12450*/  ISETP.GT.AND P5, PT, R0, 0x11, P0 ;  /* 0x000000110000780c */ /* 0x000fe200007a4270 */
[-C--:B------:R-:W-:Y:S01]  /*12460*/  FMUL R34, R34, R2.reuse ;  /* 0x0000000222227220 */ /* 0x080fe20000400000 */
[----:B------:R-:W-:Y:S01]  /*12470*/  FMUL R35, R35, R2 ;  /* 0x0000000223237220 */ /* 0x000fe20000400000 */
[----:B------:R-:W-:-:S02]  /*12480*/  F2FP.BF16.F32.PACK_AB R32, RZ, R32 ;  /* 0x00000020ff20723e */ /* 0x000fc400000010ff */
[----:B------:R-:W-:Y:S02]  /*12490*/  F2FP.BF16.F32.PACK_AB R33, RZ, R33 ;  /* 0x00000021ff21723e */ /* 0x000fe400000010ff */
[----:B------:R-:W-:Y:S02]  /*124a0*/  F2FP.BF16.F32.PACK_AB R34, RZ, R34 ;  /* 0x00000022ff22723e */ /* 0x000fe400000010ff */
        /* <DEDUP_REMOVED lines=8> */
[-C--:B------:R-:W-:Y:S02]  /*12530*/  FMUL R37, R37, R2.reuse ;  /* 0x0000000225257220 */ /* 0x080fe40000400000 */
[----:B------:R-:W-:Y:S01]  /*12540*/  @P5 STG.E.U16 desc[UR36][R6.64+0x22], R35 ;  /* 0x0000222306005986 */ /* 0x000fe2000c101524 */
        /* <DEDUP_REMOVED lines=156> */
[-C--:B------:R-:W-:Y:S01]  /*12f10*/  FMUL R76, R76, R2.reuse ;  /* 0x000000024c4c7220 */ /* 0x080fe20000400000 */
[C---:B------:R-:W-:Y:S02]  /*12f20*/  ISETP.GT.AND P6, PT, R0.reuse, 0x69, P0 ;  /* 0x000000690000780c */ /* 0x040fe400007c4270 */
[----:B------:R-:W-:Y:S01]  /*12f30*/  @P5 STG.E.U16 desc[UR36][R6.64+0xc2], R75 ;  /* 0x0000c24b06005986 */ /* 0x000fe2000c101524 */
[----:B------:R-:W-:Y:S01]  /*12f40*/  ISETP.GT.AND P5, PT, R0, 0x68, P0 ;  /* 0x000000680000780c */ /* 0x000fe200007a4270 */
[-C--:B------:R-:W-:Y:S01]  /*12f50*/  FMUL R77, R77, R2.reuse ;  /* 0x000000024d4d7220 */ /* 0x080fe20000400000 */
[-C--:B------:R-:W-:Y:S01]  /*12f60*/  FMUL R78, R78, R2.reuse ;  /* 0x000000024e4e7220 */ /* 0x080fe20000400000 */
[----:B------:R-:W-:Y:S01]  /*12f70*/  FMUL R79, R79, R2 ;  /* 0x000000024f4f7220 */ /* 0x000fe20000400000 */
[----:B------:R-:W-:Y:S02]  /*12f80*/  F2FP.BF16.F32.PACK_AB R76, RZ, R76 ;  /* 0x0000004cff4c723e */ /* 0x000fe400000010ff */
[----:B------:R-:W-:-:S02]  /*12f90*/  F2FP.BF16.F32.PACK_AB R77, RZ, R77 ;  /* 0x0000004dff4d723e */ /* 0x000fc400000010ff */
[----:B------:R-:W-:Y:S02]  /*12fa0*/  F2FP.BF16.F32.PACK_AB R78, RZ, R78 ;  /* 0x0000004eff4e723e */ /* 0x000fe400000010ff */
[----:B------:R-:W-:Y:S01]  /*12fb0*/  F2FP.BF16.F32.PACK_AB R79, RZ, R79 ;  /* 0x0000004fff4f723e */ /* 0x000fe200000010ff */
[----:B------:R-:W-:Y:S01]  /*12fc0*/  @P2 STG.E.U16 desc[UR36][R4.64+0xd0], R76 ;  /* 0x0000d04c04002986 */ /* 0x000fe2000c101524 */
[C---:B------:R-:W-:Y:S02]  /*12fd0*/  ISETP.GT.AND P4, PT, R0.reuse, 0x70, P1 ;  /* 0x000000700000780c */ /* 0x040fe40000f84270 */
[C---:B------:R-:W-:Y:S01]  /*12fe0*/  ISETP.GT.AND P2, PT, R0.reuse, 0x71, P1 ;  /* 0x000000710000780c */ /* 0x040fe20000f44270 */
[----:B------:R-:W-:Y:S01]  /*12ff0*/  @P3 STG.E.U16 desc[UR36][R4.64+0xd2], R77 ;  /* 0x0000d24d04003986 */ /* 0x000fe2000c101524 */
[C---:B------:R-:W-:Y:S02]  /*13000*/  ISETP.GT.AND P3, PT, R0.reuse, 0x78, P1 ;  /* 0x000000780000780c */ /* 0x040fe40000f64270 */
[----:B------:R-:W-:Y:S01]  /*13010*/  ISETP.GT.AND P1, PT, R0, 0x79, P1 ;  /* 0x000000790000780c */ /* 0x000fe20000f24270 */
[----:B------:R-:W-:Y:S01]  /*13020*/  @P5 STG.E.U16 desc[UR36][R6.64+0xd0], R78 ;  /* 0x0000d04e06005986 */ /* 0x000fe2000c101524 */
[----:B------:R-:W-:-:S03]  /*13030*/  FMUL R80, R80, R2 ;  /* 0x0000000250507220 */ /* 0x000fc60000400000 */
[----:B------:R-:W-:Y:S01]  /*13040*/  @P6 STG.E.U16 desc[UR36][R6.64+0xd2], R79 ;  /* 0x0000d24f06006986 */ /* 0x000fe2000c101524 */
[C---:B------:R-:W-:Y:S01]  /*13050*/  ISETP.GT.AND P6, PT, R0.reuse, 0x70, P0 ;  /* 0x000000700000780c */ /* 0x040fe200007c4270 */
[----:B------:R-:W-:Y:S01]  /*13060*/  FMUL R81, R81, R2 ;  /* 0x0000000251517220 */ /* 0x000fe20000400000 */
[----:B------:R-:W-:Y:S02]  /*13070*/  F2FP.BF16.F32.PACK_AB R80, RZ, R80 ;  /* 0x00000050ff50723e */ /* 0x000fe400000010ff */
[----:B------:R-:W-:Y:S01]  /*13080*/  ISETP.GT.AND P5, PT, R0, 0x71, P0 ;  /* 0x000000710000780c */ /* 0x000fe200007a4270 */
[----:B------:R-:W-:Y:S01]  /*13090*/  FMUL R82, R82, R2 ;  /* 0x0000000252527220 */ /* 0x000fe20000400000 */
[----:B------:R-:W-:Y:S01]  /*130a0*/  F2FP.BF16.F32.PACK_AB R81, RZ, R81 ;  /* 0x00000051ff51723e */ /* 0x000fe200000010ff */
[----:B------:R-:W-:Y:S01]  /*130b0*/  @P4 STG.E.U16 desc[UR36][R4.64+0xe0], R80 ;  /* 0x0000e05004004986 */ /* 0x000fe2000c101524 */
[----:B------:R-:W-:Y:S01]  /*130c0*/  ISETP.GT.AND P4, PT, R0, 0x78, P0 ;  /* 0x000000780000780c */ /* 0x000fe20000784270 */
[--C-:B0-----:R-:W-:Y:S01]  /*130d0*/  @P3 IMAD.MOV.U32 R8, RZ, RZ, R4.reuse ;  /* 0x000000ffff083224 */ /* 0x101fe200078e0004 */
[----:B------:R-:W-:Y:S01]  /*130e0*/  F2FP.BF16.F32.PACK_AB R82, RZ, R82 ;  /* 0x00000052ff52723e */ /* 0x000fe200000010ff */
[----:B------:R-:W-:Y:S01]  /*130f0*/  @P3 IMAD.MOV.U32 R9, RZ, RZ, R5 ;  /* 0x000000ffff093224 */ /* 0x000fe200078e0005 */
[----:B------:R0:W-:Y:S01]  /*13100*/  @P2 STG.E.U16 desc[UR36][R4.64+0xe2], R81 ;  /* 0x0000e25104002986 */ /* 0x0001e2000c101524 */
[----:B------:R-:W-:-:S02]  /*13110*/  @P1 IMAD.MOV.U32 R10, RZ, RZ, R4 ;  /* 0x000000ffff0a1224 */ /* 0x000fc400078e0004 */
[----:B------:R-:W-:Y:S02]  /*13120*/  @P1 IMAD.MOV.U32 R11, RZ, RZ, R5 ;  /* 0x000000ffff0b1224 */ /* 0x000fe400078e0005 */
[-C--:B--2---:R-:W-:Y:S01]  /*13130*/  FMUL R83, R83, R2.reuse ;  /* 0x0000000253537220 */ /* 0x084fe20000400000 */
[-C--:B---3--:R-:W-:Y:S01]  /*13140*/  FMUL R84, R84, R2.reuse ;  /* 0x0000000254547220 */ /* 0x088fe20000400000 */
[----:B------:R-:W-:Y:S01]  /*13150*/  ISETP.GT.AND P0, PT, R0, 0x79, P0 ;  /* 0x000000790000780c */ /* 0x000fe20000704270 */
[----:B0-----:R-:W-:Y:S02]  /*13160*/  @P6 IMAD.MOV.U32 R4, RZ, RZ, R6 ;  /* 0x000000ffff046224 */ /* 0x001fe400078e0006 */
[----:B------:R-:W-:Y:S02]  /*13170*/  @P6 IMAD.MOV.U32 R5, RZ, RZ, R7 ;  /* 0x000000ffff056224 */ /* 0x000fe400078e0007 */
[-C--:B----4-:R-:W-:Y:S01]  /*13180*/  FMUL R85, R85, R2.reuse ;  /* 0x0000000255557220 */ /* 0x090fe20000400000 */
[----:B------:R-:W-:Y:S01]  /*13190*/  F2FP.BF16.F32.PACK_AB R83, RZ, R83 ;  /* 0x00000053ff53723e */ /* 0x000fe200000010ff */
[-C--:B------:R-:W-:Y:S01]  /*131a0*/  FMUL R86, R86, R2.reuse ;  /* 0x0000000256567220 */ /* 0x080fe20000400000 */
[----:B------:R0:W-:Y:S01]  /*131b0*/  @P6 STG.E.U16 desc[UR36][R4.64+0xe0], R82 ;  /* 0x0000e05204006986 */ /* 0x0001e2000c101524 */
[----:B------:R-:W-:Y:S01]  /*131c0*/  FMUL R87, R87, R2 ;  /* 0x0000000257577220 */ /* 0x000fe20000400000 */
[----:B------:R-:W-:-:S02]  /*131d0*/  F2FP.BF16.F32.PACK_AB R84, RZ, R84 ;  /* 0x00000054ff54723e */ /* 0x000fc400000010ff */
[----:B------:R-:W-:Y:S02]  /*131e0*/  F2FP.BF16.F32.PACK_AB R85, RZ, R85 ;  /* 0x00000055ff55723e */ /* 0x000fe400000010ff */
[----:B------:R-:W-:Y:S01]  /*131f0*/  F2FP.BF16.F32.PACK_AB R86, RZ, R86 ;  /* 0x00000056ff56723e */ /* 0x000fe200000010ff */
[----:B0-----:R-:W-:Y:S02]  /*13200*/  @P5 IMAD.MOV.U32 R4, RZ, RZ, R6 ;  /* 0x000000ffff045224 */ /* 0x001fe400078e0006 */
[----:B------:R-:W-:Y:S01]  /*13210*/  @P5 IMAD.MOV.U32 R5, RZ, RZ, R7 ;  /* 0x000000ffff055224 */ /* 0x000fe200078e0007 */
[----:B------:R-:W-:-:S04]  /*13220*/  F2FP.BF16.F32.PACK_AB R87, RZ, R87 ;  /* 0x00000057ff57723e */ /* 0x000fc800000010ff */
[----:B------:R0:W-:Y:S04]  /*13230*/  @P5 STG.E.U16 desc[UR36][R4.64+0xe2], R83 ;  /* 0x0000e25304005986 */ /* 0x0001e8000c101524 */
[----:B------:R1:W-:Y:S04]  /*13240*/  @P3 STG.E.U16 desc[UR36][R8.64+0xf0], R84 ;  /* 0x0000f05408003986 */ /* 0x0003e8000c101524 */
[----:B------:R1:W-:Y:S01]  /*13250*/  @P1 STG.E.U16 desc[UR36][R10.64+0xf2], R85 ;  /* 0x0000f2550a001986 */ /* 0x0003e2000c101524 */
[----:B0-----:R-:W-:Y:S02]  /*13260*/  @P4 IMAD.MOV.U32 R4, RZ, RZ, R6 ;  /* 0x000000ffff044224 */ /* 0x001fe400078e0006 */
[----:B------:R-:W-:-:S05]  /*13270*/  @P4 IMAD.MOV.U32 R5, RZ, RZ, R7 ;  /* 0x000000ffff054224 */ /* 0x000fca00078e0007 */
[----:B------:R1:W-:Y:S04]  /*13280*/  @P4 STG.E.U16 desc[UR36][R4.64+0xf0], R86 ;  /* 0x0000f05604004986 */ /* 0x0003e8000c101524 */
[----:B------:R1:W-:Y:S02]  /*13290*/  @P0 STG.E.U16 desc[UR36][R6.64+0xf2], R87 ;  /* 0x0000f25706000986 */ /* 0x0003e4000c101524 */
.L_x_537:
[----:B------:R-:W-:Y:S05]  /*132a0*/  BSYNC B0 ;  /* 0x0000000000007941 */ /* 0x000fea0003800000 */
.L_x_33:
[----:B01----:R-:W2:Y:S04]  /*132b0*/  LDL.LU R5, [R1+0x104] ;  /* 0x0001040001057983 */ /* 0x003ea80000300800 */
[----:B------:R-:W2:Y:S01]  /*132c0*/  LDL.LU R4, [R1+0x108] ;  /* 0x0001080001047983 */ /* 0x000ea20000300800 */
[----:B------:R-:W-:Y:S01]  /*132d0*/  ULDC UR4, c[0x0][0xc] ;  /* 0x0000030000047ab9 */ /* 0x000fe20000000800 */
[----:B------:R-:W-:Y:S01]  /*132e0*/  ULDC UR5, c[0x0][0x10] ;  /* 0x0000040000057ab9 */ /* 0x000fe20000000800 */
[----:B-----5:R-:W2:Y:S01]  /*132f0*/  LDC R3, c[0x0][0x14] ;  /* 0x00000500ff037b82 */ /* 0x020ea20000000800 */
[----:B------:R-:W-:Y:S01]  /*13300*/  UIMAD.WIDE.U32 UR4, UR4, UR5, URZ ;  /* 0x00000005040472a5 */ /* 0x000fe2000f8e003f */
[----:B----4-:R-:W-:Y:S01]  /*13310*/  PRMT R0, RZ, 0x7610, R0 ;  /* 0x00007610ff007816 */ /* 0x010fe20000000000 */
[----:B------:R-:W-:Y:S01]  /*13320*/  UMOV UR42, 0xffffffff ;  /* 0xffffffff002a7882 */ /* 0x000fe20000000000 */
[----:B------:R-:W-:-:S03]  /*13330*/  UMOV UR43, 0xffffffff ;  /* 0xffffffff002b7882 */ /* 0x000fc60000000000 */
[----:B--2---:R-:W-:-:S04]  /*13340*/  IMAD.WIDE.U32 R4, R3, UR4, R4 ;  /* 0x0000000403047c25 */ /* 0x004fc8000f8e0004 */
[----:B------:R-:W-:Y:S01]  /*13350*/  IMAD R3, R3, UR5, RZ ;  /* 0x0000000503037c24 */ /* 0x000fe2000f8e02ff */
[----:B------:R-:W-:Y:S01]  /*13360*/  ULDC.64 UR4, c[0x0][0x650] ;  /* 0x0001940000047ab9 */ /* 0x000fe20000000a00 */
[----:B------:R-:W-:Y:S01]  /*13370*/  IMAD.MOV.U32 R7, RZ, RZ, R4 ;  /* 0x000000ffff077224 */ /* 0x000fe200078e0004 */
[----:B------:R-:W-:Y:S01]  /*13380*/  ISETP.GE.U32.AND P0, PT, R4, UR4, PT ;  /* 0x0000000404007c0c */ /* 0x000fe2000bf06070 */
[----:B------:R-:W-:-:S05]  /*13390*/  IMAD.IADD R6, R5, 0x1, R3 ;  /* 0x0000000105067824 */ /* 0x000fca00078e0203 */
[----:B------:R0:W-:Y:S01]  /*133a0*/  STL [R1+0x104], R6 ;  /* 0x0001040601007387 */ /* 0x0001e20000100800 */
[----:B------:R-:W-:-:S03]  /*133b0*/  ISETP.GE.U32.AND.EX P0, PT, R6, UR5, PT, P0 ;  /* 0x0000000506007c0c */ /* 0x000fc6000bf06100 */
[----:B------:R0:W-:Y:S10]  /*133c0*/  STL [R1+0x108], R7 ;  /* 0x0001080701007387 */ /* 0x0001f40000100800 */
[----:B0-----:R-:W-:Y:S05]  /*133d0*/  @P0 BRA `(.L_x_538) ;  /* 0x0000000400880947 */ /* 0x001fea0003800000 */
[----:B------:R-:W0:Y:S01]  /*133e0*/  S2UR UR6, SR_CTAID.X ;  /* 0x00000000000679c3 */ /* 0x000e220000002500 */
[----:B------:R-:W-:Y:S01]  /*133f0*/  ULDC.64 UR12, c[0x0][0x628] ;  /* 0x00018a00000c7ab9 */ /* 0x000fe20000000a00 */
[----:B------:R-:W-:Y:S01]  /*13400*/  ULDC UR4, c[0x0][0x150] ;  /* 0x0000540000047ab9 */ /* 0x000fe20000000800 */
[----:B------:R-:W-:Y:S01]  /*13410*/  ISETP.NE.U32.AND P0, PT, RZ, UR12, PT ;  /* 0x0000000cff007c0c */ /* 0x000fe2000bf05070 */
[----:B------:R-:W-:Y:S01]  /*13420*/  ULDC UR15, c[0x0][0x630] ;  /* 0x00018c00000f7ab9 */ /* 0x000fe20000000800 */
[C---:B------:R-:W-:Y:S01]  /*13430*/  R2UR UR16, R7.reuse ;  /* 0x00000000071072ca */ /* 0x040fe200000e0000 */
[----:B------:R-:W-:Y:S01]  /*13440*/  ULDC UR19, c[0x0][0x154] ;  /* 0x0000550000137ab9 */ /* 0x000fe20000000800 */
[----:B------:R-:W-:Y:S01]  /*13450*/  ISETP.NE.AND.EX P0, PT, RZ, UR13, PT, P0 ;  /* 0x0000000dff007c0c */ /* 0x000fe2000bf05300 */
[----:B------:R-:W1:Y:S01]  /*13460*/  S2UR UR18, SR_CTAID.Y ;  /* 0x00000000001279c3 */ /* 0x000e620000002600 */
[----:B------:R-:W-:Y:S02]  /*13470*/  R2UR UR17, R6 ;  /* 0x00000000061172ca */ /* 0x000fe400000e0000 */
[----:B------:R-:W-:-:S02]  /*13480*/  R2UR UR10, R7 ;  /* 0x00000000070a72ca */ /* 0x000fc400000e0000 */
[----:B------:R-:W-:Y:S02]  /*13490*/  R2UR UR11, R6 ;  /* 0x00000000060b72ca */ /* 0x000fe400000e0000 */
[----:B0-----:R-:W-:-:S05]  /*134a0*/  I2FP.F32.U32 R0, UR6 ;  /* 0x0000000600007c45 */ /* 0x001fca0008201000 */
[----:B------:R-:W-:-:S04]  /*134b0*/  FMUL R0, R0, UR4 ;  /* 0x0000000400007c20 */ /* 0x000fc80008400000 */
[----:B------:R0:W2:Y:S01]  /*134c0*/  F2I.U32.TRUNC.NTZ R3, R0 ;  /* 0x0000000000037305 */ /* 0x0000a2000020f000 */
[----:B-1----:R-:W-:Y:S05]  /*134d0*/  @!P0 BRA `(.L_x_539) ;  /* 0x0000000000308947 */ /* 0x002fea0003800000 */
        /* <DEDUP_REMOVED lines=12> */
.L_x_539:
[----:B------:R-:W-:Y:S01]  /*135a0*/  USHF.R.U64 UR43, UR10, UR15, UR11 ;  /* 0x0000000f0a2b7299 */ /* 0x000fe2000800120b */
[----:B0-----:R-:W-:Y:S01]  /*135b0*/  I2FP.F32.U32 R0, UR18 ;  /* 0x0000001200007c45 */ /* 0x001fe20008201000 */
[----:B------:R-:W-:Y:S02]  /*135c0*/  USHF.R.U32.HI UR4, URZ, UR15, UR11 ;  /* 0x0000000f3f047299 */ /* 0x000fe4000801160b */
[----:B------:R-:W-:Y:S02]  /*135d0*/  UIADD3 UR10, UP0, URZ, -UR43, URZ ;  /* 0x8000002b3f0a7290 */ /* 0x000fe4000ff1e03f */
[----:B------:R-:W-:Y:S01]  /*135e0*/  FMUL R0, R0, UR19 ;  /* 0x0000001300007c20 */ /* 0x000fe20008400000 */
[----:B------:R-:W-:Y:S01]  /*135f0*/  ULDC.64 UR12, c[0x0][0x620] ;  /* 0x00018800000c7ab9 */ /* 0x000fe20000000a00 */
[----:B------:R-:W-:Y:S01]  /*13600*/  UIADD3.X UR4, URZ, ~UR4, URZ, UP0, !UPT ;  /* 0x800000043f047290 */ /* 0x000fe200087fe43f */
[----:B------:R-:W-:Y:S01]  /*13610*/  UMOV UR8, UR16 ;  /* 0x0000001000087c82 */ /* 0x000fe20008000000 */
[----:B------:R-:W-:-:S02]  /*13620*/  UMOV UR9, UR17 ;  /* 0x0000001100097c82 */ /* 0x000fc40008000000 */
[----:B------:R-:W-:Y:S01]  /*13630*/  UIMAD UR4, UR4, UR12, URZ ;  /* 0x0000000c040472a4 */ /* 0x000fe2000f8e023f */
[----:B------:R-:W0:Y:S01]  /*13640*/  F2I.U32.TRUNC.NTZ R0, R0 ;  /* 0x0000000000007305 */ /* 0x000e22000020f000 */
[----:B------:R-:W-:Y:S01]  /*13650*/  UIMAD.WIDE.U32 UR8, UR10, UR12, UR8 ;  /* 0x0000000c0a0872a5 */ /* 0x000fe2000f8e0008 */
[----:B--2---:R-:W-:Y:S01]  /*13660*/  R2UR UR12, R3 ;  /* 0x00000000030c72ca */ /* 0x004fe200000e0000 */
[----:B------:R-:W-:Y:S01]  /*13670*/  UIMAD UR10, UR10, UR13, UR4 ;  /* 0x0000000d0a0a72a4 */ /* 0x000fe2000f8e0204 */
[----:B------:R-:W-:Y:S01]  /*13680*/  ULDC UR11, c[0x0][0x618] ;  /* 0x00018600000b7ab9 */ /* 0x000fe20000000800 */
[----:B------:R-:W-:Y:S02]  /*13690*/  ULDC UR21, c[0x0][0x658] ;  /* 0x0001960000157ab9 */ /* 0x000fe40000000800 */
[----:B------:R-:W-:Y:S01]  /*136a0*/  UIADD3 UR9, UR9, UR10, URZ ;  /* 0x0000000a09097290 */ /* 0x000fe2000fffe03f */
[----:B------:R-:W-:Y:S01]  /*136b0*/  UMOV UR15, 0xffffffff ;  /* 0xffffffff000f7882 */ /* 0x000fe20000000000 */
[----:B------:R-:W-:Y:S01]  /*136c0*/  ULDC.64 UR4, c[0x0][0x640] ;  /* 0x0001900000047ab9 */ /* 0x000fe20000000a00 */
[----:B------:R-:W-:Y:S01]  /*136d0*/  USHF.L.U32 UR15, UR15, UR21, URZ ;  /* 0x000000150f0f7299 */ /* 0x000fe2000800063f */
[----:B------:R-:W-:Y:S01]  /*136e0*/  ISETP.NE.U32.AND P0, PT, RZ, UR4, PT ;  /* 0x00000004ff007c0c */ /* 0x000fe2000bf05070 */
[----:B------:R-:W-:-:S02]  /*136f0*/  USHF.R.U64 UR16, UR8, UR11, UR9 ;  /* 0x0000000b08107299 */ /* 0x000fc40008001209 */
[----:B------:R-:W-:Y:S01]  /*13700*/  USHF.R.U32.HI UR8, URZ, UR11, UR9 ;  /* 0x0000000b3f087299 */ /* 0x000fe20008011609 */
[----:B0-----:R-:W-:Y:S01]  /*13710*/  R2UR UR14, R0 ;  /* 0x00000000000e72ca */ /* 0x001fe200000e0000 */
[----:B------:R-:W-:Y:S01]  /*13720*/  ULDC UR17, c[0x0][0x608] ;  /* 0x0001820000117ab9 */ /* 0x000fe20000000800 */
[----:B------:R-:W-:Y:S01]  /*13730*/  ULOP3.LUT UR41, URZ, UR15, URZ, 0x33, !UPT ;  /* 0x0000000f3f297292 */ /* 0x000fe2000f8e333f */
[----:B------:R-:W-:Y:S01]  /*13740*/  ISETP.NE.AND.EX P0, PT, RZ, UR5, PT, P0 ;  /* 0x00000005ff007c0c */ /* 0x000fe2000bf05300 */
[----:B------:R-:W-:Y:S02]  /*13750*/  USHF.R.U64 UR15, UR16, UR17, UR8 ;  /* 0x00000011100f7299 */ /* 0x000fe40008001208 */
[----:B------:R-:W-:Y:S02]  /*13760*/  USHF.R.U32.HI UR8, URZ, UR17, UR8 ;  /* 0x000000113f087299 */ /* 0x000fe40008011608 */
[----:B------:R-:W-:Y:S02]  /*13770*/  UIADD3 UR12, -UR12, URZ, URZ ;  /* 0x0000003f0c0c7290 */ /* 0x000fe4000fffe13f */
[----:B------:R-:W-:Y:S01]  /*13780*/  USHF.R.U64 UR17, UR15, UR21, UR8 ;  /* 0x000000150f117299 */ /* 0x000fe20008001208 */
[----:B------:R-:W-:Y:S01]  /*13790*/  UMOV UR19, 0x1 ;  /* 0x0000000100137882 */ /* 0x000fe20000000000 */
[----:B------:R-:W-:Y:S01]  /*137a0*/  ULDC UR13, c[0x0][0x144] ;  /* 0x00005100000d7ab9 */ /* 0x000fe20000000800 */
[----:B------:R-:W-:Y:S01]  /*137b0*/  ULDC UR7, c[0x0][0x600] ;  /* 0x0001800000077ab9 */ /* 0x000fe20000000800 */
[----:B------:R-:W-:-:S02]  /*137c0*/  USHF.L.U32 UR24, UR19, UR21, URZ ;  /* 0x0000001513187299 */ /* 0x000fc4000800063f */
[----:B------:R-:W-:Y:S02]  /*137d0*/  USHF.R.U32.HI UR8, URZ, UR21, UR8 ;  /* 0x000000153f087299 */ /* 0x000fe40008011608 */
[----:B------:R-:W-:Y:S02]  /*137e0*/  UIMAD UR21, UR13, UR12, UR6 ;  /* 0x0000000c0d1572a4 */ /* 0x000fe4000f8e0206 */
[----:B------:R-:W-:Y:S02]  /*137f0*/  UIADD3 UR20, UR7, -0x1, URZ ;  /* 0xffffffff07147890 */ /* 0x000fe4000fffe03f */
[----:B------:R-:W-:Y:S01]  /*13800*/  UIADD3 UR19, -UR14, URZ, URZ ;  /* 0x0000003f0e137290 */ /* 0x000fe2000fffe13f */
[----:B------:R-:W-:Y:S01]  /*13810*/  ULDC UR25, c[0x0][0x148] ;  /* 0x0000520000197ab9 */ /* 0x000fe20000000800 */
[----:B------:R-:W-:Y:S01]  /*13820*/  ULDC UR22, c[0x0][0x648] ;  /* 0x0001920000167ab9 */ /* 0x000fe20000000800 */
[----:B------:R-:W-:Y:S01]  /*13830*/  ULDC UR23, c[0x0][0x638] ;  /* 0x00018e0000177ab9 */ /* 0x000fe20000000800 */
        /* <DEDUP_REMOVED lines=14> */
.L_x_540:
[----:B------:R-:W-:Y:S01]  /*13920*/  UISETP.NE.AND UP0, UPT, UR46, URZ, UPT ;  /* 0x0000003f2e00728c */ /* 0x000fe2000bf05270 */
[----:B------:R-:W-:Y:S01]  /*13930*/  IMAD.MOV.U32 R0, RZ, RZ, 0x1 ;  /* 0x00000001ff007424 */ /* 0x000fe200078e00ff */
[----:B------:R-:W-:Y:S02]  /*13940*/  USHF.R.U64 UR4, UR6, UR22, UR8 ;  /* 0x0000001606047299 */ /* 0x000fe40008001208 */
[----:B------:R-:W-:Y:S02]  /*13950*/  ULOP3.LUT UR41, UR15, UR41, URZ, 0xc0, !UPT ;  /* 0x000000290f297292 */ /* 0x000fe4000f8ec03f */
[----:B------:R-:W-:Y:S02]  /*13960*/  UIADD3 UR5, -UR4, URZ, URZ ;  /* 0x0000003f04057290 */ /* 0x000fe4000fffe13f */
[----:B------:R-:W-:Y:S02]  /*13970*/  UIMAD UR41, UR24, UR4, UR41 ;  /* 0x00000004182972a4 */ /* 0x000fe4000f8e0229 */
[----:B------:R-:W-:-:S02]  /*13980*/  ULOP3.LUT UR16, UR16, UR20, URZ, 0xc0, !UPT ;  /* 0x0000001410107292 */ /* 0x000fc4000f8ec03f */
[----:B------:R-:W-:Y:S02]  /*13990*/  @UP0 UIMAD UR21, UR25, UR19, UR18 ;  /* 0x00000013191502a4 */ /* 0x000fe4000f8e0212 */
[----:B------:R-:W-:-:S03]  /*139a0*/  UIMAD UR4, UR5, UR23, UR17 ;  /* 0x00000017050472a4 */ /* 0x000fc6000f8e0211 */
[----:B------:R-:W-:Y:S01]  /*139b0*/  ULDC UR5, c[0x0][0x610] ;  /* 0x0001840000057ab9 */ /* 0x000fe20000000800 */
[----:B------:R-:W-:Y:S02]  /*139c0*/  UIMAD UR4, UR4, UR7, UR16 ;  /* 0x00000007040472a4 */ /* 0x000fe4000f8e0210 */
[----:B------:R-:W-:-:S04]  /*139d0*/  UIMAD UR41, UR41, UR5, UR21 ;  /* 0x00000005292972a4 */ /* 0x000fc8000f8e0215 */
[----:B------:R-:W-:Y:S02]  /*139e0*/  USEL UR42, UR4, UR41, !UP0 ;  /* 0x00000029042a7287 */ /* 0x000fe4000c000000 */
[----:B------:R-:W-:-:S12]  /*139f0*/  USEL UR41, UR41, UR4, !UP0 ;  /* 0x0000000429297287 */ /* 0x000fd8000c000000 */
.L_x_538:
[----:B------:R-:W-:-:S13]  /*13a00*/  LOP3.LUT P0, RZ, R0, 0xff, RZ, 0xc0, !PT ;  /* 0x000000ff00ff7812 */ /* 0x000fda000780c0ff */
[----:B------:R-:W-:Y:S05]  /*13a10*/  @P0 BRA `(.L_x_541) ;  /* 0xfffffed800ac0947 */ /* 0x000fea000383ffff */
[----:B------:R-:W-:Y:S05]  /*13a20*/  EXIT ;  /* 0x000000000000794d */ /* 0x000fea0003800000 */
.L_x_8:
[----:B------:R-:W2:Y:S01]  /*13a30*/  LDL R5, [R1+0x108] ;  /* 0x0001080001057983 */ /* 0x000ea20000100800 */
[----:B------:R-:W-:-:S03]  /*13a40*/  ULDC.64 UR4, c[0x0][0x650] ;  /* 0x0001940000047ab9 */ /* 0x000fc60000000a00 */
[----:B------:R-:W3:Y:S01]  /*13a50*/  LDL R2, [R1+0x104] ;  /* 0x0001040001027983 */ /* 0x000ee20000100800 */
[----:B------:R-:W-:Y:S01]  /*13a60*/  PRMT R0, RZ, 0x7610, R0 ;  /* 0x00007610ff007816 */ /* 0x000fe20000000000 */
[----:B------:R-:W-:Y:S02]  /*13a70*/  IMAD.MOV.U32 R4, RZ, RZ, -0x1 ;  /* 0xffffffffff047424 */ /* 0x000fe400078e00ff */
[----:B------:R-:W-:Y:S02]  /*13a80*/  IMAD.MOV.U32 R3, RZ, RZ, -0x1 ;  /* 0xffffffffff037424 */ /* 0x000fe400078e00ff */
[----:B------:R-:W-:Y:S01]  /*13a90*/  IMAD.MOV.U32 R10, RZ, RZ, -0x1 ;  /* 0xffffffffff0a7424 */ /* 0x000fe200078e00ff */
[----:B--2---:R-:W-:-:S04]  /*13aa0*/  ISETP.GE.U32.AND P0, PT, R5, UR4, PT ;  /* 0x0000000405007c0c */ /* 0x004fc8000bf06070 */
[----:B---3--:R-:W-:-:S13]  /*13ab0*/  ISETP.GE.U32.AND.EX P0, PT, R2, UR5, PT, P0 ;  /* 0x0000000502007c0c */ /* 0x008fda000bf06100 */
        /* <DEDUP_REMOVED lines=21> */
.L_x_543:
[----:B------:R-:W-:Y:S01]  /*13c10*/  USHF.R.U64 UR4, UR14, UR19, UR15 ;  /* 0x000000130e047299 */ /* 0x000fe2000800120f */
[----:B------:R-:W-:Y:S01]  /*13c20*/  R2UR UR7, R2 ;  /* 0x00000000020772ca */ /* 0x000fe200000e0000 */
[----:B------:R-:W-:Y:S02]  /*13c30*/  USHF.R.U32.HI UR5, URZ, UR19, UR15 ;  /* 0x000000133f057299 */ /* 0x000fe4000801160f */
[----:B------:R-:W-:Y:S01]  /*13c40*/  UIADD3 UR13, UP0, URZ, -UR4, URZ ;  /* 0x800000043f0d7290 */ /* 0x000fe2000ff1e03f */
[----:B------:R-:W-:Y:S01]  /*13c50*/  ULDC.64 UR14, c[0x0][0x620] ;  /* 0x00018800000e7ab9 */ /* 0x000fe20000000a00 */
[----:B------:R-:W-:Y:S02]  /*13c60*/  UMOV UR6, UR20 ;  /* 0x0000001400067c82 */ /* 0x000fe40008000000 */
[----:B------:R-:W-:Y:S02]  /*13c70*/  UIADD3.X UR5, URZ, ~UR5, URZ, UP0, !UPT ;  /* 0x800000053f057290 */ /* 0x000fe400087fe43f */
[----:B------:R-:W-:-:S02]  /*13c80*/  UISETP.NE.AND UP1, UPT, UR46, URZ, UPT ;  /* 0x0000003f2e00728c */ /* 0x000fc4000bf25270 */
[----:B------:R-:W-:Y:S02]  /*13c90*/  UIMAD UR5, UR5, UR14, URZ ;  /* 0x0000000e050572a4 */ /* 0x000fe4000f8e023f */
[----:B------:R-:W-:Y:S02]  /*13ca0*/  UIMAD.WIDE.U32 UR6, UR13, UR14, UR6 ;  /* 0x0000000e0d0672a5 */ /* 0x000fe4000f8e0006 */
[----:B------:R-:W-:Y:S01]  /*13cb0*/  UIMAD UR5, UR13, UR15, UR5 ;  /* 0x0000000f0d0572a4 */ /* 0x000fe2000f8e0205 */
[----:B------:R-:W-:Y:S02]  /*13cc0*/  ULDC UR14, c[0x0][0x608] ;  /* 0x00018200000e7ab9 */ /* 0x000fe40000000800 */
[----:B------:R-:W-:Y:S01]  /*13cd0*/  ULDC UR13, c[0x0][0x618] ;  /* 0x00018600000d7ab9 */ /* 0x000fe20000000800 */
[----:B------:R-:W-:Y:S01]  /*13ce0*/  UIADD3 UR5, UR7, UR5, URZ ;  /* 0x0000000507057290 */ /* 0x000fe2000fffe03f */
[----:B------:R-:W-:Y:S01]  /*13cf0*/  ULDC UR22, c[0x0][0x658] ;  /* 0x0001960000167ab9 */ /* 0x000fe20000000800 */
[----:B------:R-:W-:-:S02]  /*13d00*/  @UP1 UIMAD UR8, UR11, UR12, UR10 ;  /* 0x0000000c0b0812a4 */ /* 0x000fc4000f8e020a */
[----:B------:R-:W-:Y:S02]  /*13d10*/  USHF.R.U64 UR17, UR6, UR13, UR5 ;  /* 0x0000000d06117299 */ /* 0x000fe40008001205 */
[----:B------:R-:W-:Y:S01]  /*13d20*/  USHF.R.U32.HI UR5, URZ, UR13, UR5 ;  /* 0x0000000d3f057299 */ /* 0x000fe20008011605 */
[----:B------:R-:W-:Y:S01]  /*13d30*/  ULDC.64 UR6, c[0x0][0x640] ;  /* 0x0001900000067ab9 */ /* 0x000fe20000000a00 */
[----:B------:R-:W-:Y:S01]  /*13d40*/  UMOV UR10, 0xffffffff ;  /* 0xffffffff000a7882 */ /* 0x000fe20000000000 */
[----:B------:R-:W-:Y:S01]  /*13d50*/  ISETP.NE.U32.AND P0, PT, RZ, UR6, PT ;  /* 0x00000006ff007c0c */ /* 0x000fe2000bf05070 */
[----:B------:R-:W-:Y:S02]  /*13d60*/  USHF.R.U64 UR18, UR17, UR14, UR5 ;  /* 0x0000000e11127299 */ /* 0x000fe40008001205 */
[----:B------:R-:W-:Y:S01]  /*13d70*/  USHF.R.U32.HI UR5, URZ, UR14, UR5 ;  /* 0x0000000e3f057299 */ /* 0x000fe20008011605 */
[----:B------:R-:W-:Y:S01]  /*13d80*/  ISETP.NE.AND.EX P0, PT, RZ, UR7, PT, P0 ;  /* 0x00000007ff007c0c */ /* 0x000fe2000bf05300 */
[----:B------:R-:W-:-:S02]  /*13d90*/  USHF.L.U32 UR11, UR10, UR22, URZ ;  /* 0x000000160a0b7299 */ /* 0x000fc4000800063f */
[----:B------:R-:W-:Y:S01]  /*13da0*/  USHF.R.U64 UR19, UR18, UR22, UR5 ;  /* 0x0000001612137299 */ /* 0x000fe20008001205 */
[----:B------:R-:W-:Y:S01]  /*13db0*/  ULDC UR20, c[0x0][0x600] ;  /* 0x0001800000147ab9 */ /* 0x000fe20000000800 */
[----:B------:R-:W-:Y:S02]  /*13dc0*/  USHF.R.U32.HI UR10, URZ, UR22, UR5 ;  /* 0x000000163f0a7299 */ /* 0x000fe40008011605 */
[----:B------:R-:W-:Y:S02]  /*13dd0*/  UIADD3 UR21, UR20, -0x1, URZ ;  /* 0xffffffff14157890 */ /* 0x000fe4000fffe03f */
[----:B------:R-:W-:Y:S01]  /*13de0*/  ULOP3.LUT UR26, URZ, UR11, URZ, 0x33, !UPT ;  /* 0x0000000b3f1a7292 */ /* 0x000fe2000f8e333f */
        /* <DEDUP_REMOVED lines=17> */
.L_x_544:
[----:B------:R-:W-:Y:S01]  /*13f00*/  USHF.R.U64 UR6, UR5, UR23, UR10 ;  /* 0x0000001705067299 */ /* 0x000fe2000800120a */
[----:B------:R-:W-:Y:S01]  /*13f10*/  IMAD.MOV.U32 R0, RZ, RZ, 0x1 ;  /* 0x00000001ff007424 */ /* 0x000fe200078e00ff */
[----:B------:R-:W-:Y:S01]  /*13f20*/  USHF.L.U32 UR25, UR25, UR22, URZ ;  /* 0x0000001619197299 */ /* 0x000fe2000800063f */
[----:B------:R-:W-:Y:S01]  /*13f30*/  IMAD.U32 R10, RZ, RZ, UR4 ;  /* 0x00000004ff0a7e24 */ /* 0x000fe2000f8e00ff */
[----:B------:R-:W-:Y:S02]  /*13f40*/  ULOP3.LUT UR5, UR18, UR26, URZ, 0xc0, !UPT ;  /* 0x0000001a12057292 */ /* 0x000fe4000f8ec03f */
[----:B------:R-:W-:Y:S02]  /*13f50*/  UIADD3 UR7, -UR6, URZ, URZ ;  /* 0x0000003f06077290 */ /* 0x000fe4000fffe13f */
[----:B------:R-:W-:Y:S02]  /*13f60*/  UIMAD UR6, UR25, UR6, UR5 ;  /* 0x00000006190672a4 */ /* 0x000fe4000f8e0205 */
[----:B------:R-:W-:-:S02]  /*13f70*/  ULOP3.LUT UR17, UR17, UR21, URZ, 0xc0, !UPT ;  /* 0x0000001511117292 */ /* 0x000fc4000f8ec03f */
[----:B------:R-:W-:Y:S02]  /*13f80*/  UIMAD UR5, UR7, UR24, UR19 ;  /* 0x00000018070572a4 */ /* 0x000fe4000f8e0213 */
[----:B------:R-:W-:Y:S01]  /*13f90*/  UISETP.NE.AND UP0, UPT, UR46, URZ, UPT ;  /* 0x0000003f2e00728c */ /* 0x000fe2000bf05270 */
[----:B------:R-:W-:Y:S01]  /*13fa0*/  ULDC UR7, c[0x0][0x610] ;  /* 0x0001840000077ab9 */ /* 0x000fe20000000800 */
[----:B------:R-:W-:Y:S02]  /*13fb0*/  UIMAD UR5, UR5, UR20, UR17 ;  /* 0x00000014050572a4 */ /* 0x000fe4000f8e0211 */
[----:B------:R-:W-:-:S04]  /*13fc0*/  UIMAD UR8, UR6, UR7, UR8 ;  /* 0x00000007060872a4 */ /* 0x000fc8000f8e0208 */
[----:B------:R-:W-:Y:S02]  /*13fd0*/  USEL UR6, UR5, UR8, !UP0 ;  /* 0x0000000805067287 */ /* 0x000fe4000c000000 */
[----:B------:R-:W-:-:S04]  /*13fe0*/  USEL UR8, UR8, UR5, !UP0 ;  /* 0x0000000508087287 */ /* 0x000fc8000c000000 */
[----:B------:R-:W-:Y:S02]  /*13ff0*/  IMAD.U32 R3, RZ, RZ, UR6 ;  /* 0x00000006ff037e24 */ /* 0x000fe4000f8e00ff */
[----:B------:R-:W-:-:S07]  /*14000*/  IMAD.U32 R4, RZ, RZ, UR8 ;  /* 0x00000008ff047e24 */ /* 0x000fce000f8e00ff */
.L_x_542:
[----:B------:R-:W-:-:S08]  /*14010*/  NOP ;  /* 0x0000000000007918 */ /* 0x000fd00000000000 */
[----:B0-----:R-:W0:-:S00]  /*14020*/  USETMAXREG.DEALLOC.CTAPOOL 0x18 ;  /* 0x00000018000079c8 */ /* 0x001e0000080e0500 */
[----:B------:R-:W-:-:S13]  /*14030*/  ISETP.NE.AND P0, PT, RZ, UR9, PT ;  /* 0x00000009ff007c0c */ /* 0x000fda000bf05270 */
[----:B------:R-:W-:Y:S05]  /*14040*/  @P0 EXIT ;  /* 0x000000000000094d */ /* 0x000fea0003800000 */
[----:B0-----:R-:W-:Y:S01]  /*14050*/  LOP3.LUT P0, RZ, R0, 0xff, RZ, 0xc0, !PT ;  /* 0x000000ff00ff7812 */ /* 0x001fe2000780c0ff */
[----:B------:R-:W-:Y:S02]  /*14060*/  IMAD.MOV.U32 R0, RZ, RZ, 0x1 ;  /* 0x00000001ff007424 */ /* 0x000fe400078e00ff */
[----:B------:R-:W-:-:S10]  /*14070*/  IMAD.MOV.U32 R6, RZ, RZ, RZ ;  /* 0x000000ffff067224 */ /* 0x000fd400078e00ff */
[----:B------:R-:W-:Y:S05]  /*14080*/  @!P0 BRA `(.L_x_545) ;  /* 0x0000000c00748947 */ /* 0x000fea0003800000 */
[----:B------:R-:W0:Y:S01]  /*14090*/  S2R R9, SR_CgaCtaId ;  /* 0x0000000000097919 */ /* 0x000e220000008800 */
[----:B------:R-:W-:Y:S01]  /*140a0*/  ULDC UR4, c[0x0][0x28c] ;  /* 0x0000a30000047ab9 */ /* 0x000fe20000000800 */
[----:B------:R-:W-:Y:S01]  /*140b0*/  ULDC UR8, c[0x0][0x658] ;  /* 0x0001960000087ab9 */ /* 0x000fe20000000800 */
[----:B------:R-:W-:Y:S01]  /*140c0*/  UIADD3 UR9, UR4, 0xf, URZ ;  /* 0x0000000f04097890 */ /* 0x000fe2000fffe03f */
[----:B------:R-:W-:Y:S01]  /*140d0*/  BSSY B0, `(.L_x_545) ;  /* 0x00000d8000007945 */ /* 0x000fe20003800000 */
[----:B------:R-:W-:Y:S01]  /*140e0*/  UMOV UR7, 0xffffffff ;  /* 0xffffffff00077882 */ /* 0x000fe20000000000 */
[----:B------:R-:W-:Y:S01]  /*140f0*/  ULDC UR6, c[0x0][0xc] ;  /* 0x0000030000067ab9 */ /* 0x000fe20000000800 */
[----:B------:R-:W-:Y:S01]  /*14100*/  USHF.R.S32.HI UR10, URZ, 0x1f, UR9 ;  /* 0x0000001f3f0a7899 */ /* 0x000fe20008011409 */
[----:B------:R-:W-:Y:S01]  /*14110*/  IMAD.MOV.U32 R8, RZ, RZ, 0x1 ;  /* 0x00000001ff087424 */ /* 0x000fe200078e00ff */
[----:B------:R-:W-:Y:S01]  /*14120*/  USHF.L.U32 UR11, UR7, UR8, URZ ;  /* 0x00000008070b7299 */ /* 0x000fe2000800063f */
[----:B------:R-:W-:Y:S01]  /*14130*/  IMAD.MOV.U32 R0, RZ, RZ, 0x1 ;  /* 0x00000001ff007424 */ /* 0x000fe200078e00ff */
[----:B------:R-:W-:Y:S01]  /*14140*/  ULDC UR5, c[0x0][0x600] ;  /* 0x0001800000057ab9 */ /* 0x000fe20000000800 */
[----:B------:R-:W-:Y:S01]  /*14150*/  ULDC UR7, c[0x0][0x10] ;  /* 0x0000040000077ab9 */ /* 0x000fe20000000800 */
[----:B------:R-:W-:Y:S01]  /*14160*/  UMOV UR12, 0x1 ;  /* 0x00000001000c7882 */ /* 0x000fe20000000000 */
[----:B------:R-:W-:Y:S01]  /*14170*/  UIADD3 UR4, UR5, -0x1, URZ ;  /* 0xffffffff05047890 */ /* 0x000fe2000fffe03f */
[----:B------:R-:W-:Y:S01]  /*14180*/  IMAD.MOV.U32 R6, RZ, RZ, RZ ;  /* 0x000000ffff067224 */ /* 0x000fe200078e00ff */
[----:B------:R-:W-:-:S02]  /*14190*/  UIMAD.WIDE.U32 UR6, UR6, UR7, URZ ;  /* 0x00000007060672a5 */ /* 0x000fc4000f8e003f */
[----:B------:R-:W-:Y:S02]  /*141a0*/  ULEA.HI UR10, UR10, UR9, URZ, 0x4 ;  /* 0x000000090a0a7291 */ /* 0x000fe4000f8f203f */
[----:B------:R-:W-:Y:S02]  /*141b0*/  USHF.L.U32 UR5, UR12, UR8, URZ ;  /* 0x000000080c057299 */ /* 0x000fe4000800063f */
[----:B------:R-:W-:Y:S01]  /*141c0*/  USHF.R.S32.HI UR18, URZ, 0x4, UR10 ;  /* 0x000000043f127899 */ /* 0x000fe2000801140a */
[----:B------:R-:W-:Y:S01]  /*141d0*/  ULDC UR8, c[0x0][0x14] ;  /* 0x0000050000087ab9 */ /* 0x000fe20000000800 */
[----:B------:R-:W-:Y:S02]  /*141e0*/  ULOP3.LUT UR21, UR40, 0x2, URZ, 0xfc, !UPT ;  /* 0x0000000228157892 */ /* 0x000fe4000f8efc3f */
[----:B------:R-:W-:Y:S02]  /*141f0*/  UIMAD.WIDE.U32 UR22, UR6, UR8, URZ ;  /* 0x00000008061672a5 */ /* 0x000fe4000f8e003f */
[----:B------:R-:W-:-:S02]  /*14200*/  UIMAD UR13, UR7, UR8, URZ ;  /* 0x00000008070d72a4 */ /* 0x000fc4000f8e023f */
[----:B------:R-:W-:Y:S01]  /*14210*/  ULOP3.LUT UR19, URZ, UR11, URZ, 0x33, !UPT ;  /* 0x0000000b3f137292 */ /* 0x000fe2000f8e333f */
[C---:B0-----:R-:W-:Y:S01]  /*14220*/  IMAD.SHL.U32 R16, R9.reuse, 0x40, RZ ;  /* 0x0000004009107824 */ /* 0x041fe200078e00ff */
[----:B------:R-:W-:Y:S01]  /*14230*/  UIADD3 UR13, UR23, UR13, URZ ;  /* 0x0000000d170d7290 */ /* 0x000fe2000fffe03f */
[----:B------:R-:W-:Y:S01]  /*14240*/  IMAD.SHL.U32 R9, R9, 0x400, RZ ;  /* 0x0000040009097824 */ /* 0x000fe200078e00ff */
[----:B------:R-:W-:Y:S02]  /*14250*/  UIADD3 UR26, UR18, 0x1, URZ ;  /* 0x00000001121a7890 */ /* 0x000fe4000fffe03f */
[----:B------:R-:W-:Y:S01]  /*14260*/  LOP3.LUT R16, R16, 0x40, RZ, 0xc0, !PT ;  /* 0x0000004010107812 */ /* 0x000fe200078ec0ff */
[----:B------:R-:W-:Y:S01]  /*14270*/  ULDC.64 UR24, c[0x0][0x198] ;  /* 0x0000660000187ab9 */ /* 0x000fe20000000a00 */
[----:B------:R-:W-:-:S08]  /*14280*/  LOP3.LUT R9, R9, 0x400, RZ, 0xc0, !PT ;  /* 0x0000040009097812 */ /* 0x000fd000078ec0ff */
.L_x_556:
[----:B------:R-:W-:-:S03]  /*14290*/  UMOV UR6, 0xffffffff ;  /* 0xffffffff00067882 */ /* 0x000fc60000000000 */
[----:B------:R-:W-:Y:S05]  /*142a0*/  BRA.DIV UR6, `(.L_x_546) ;  /* 0x0000001206d87947 */ /* 0x000fea000b800000 */
[----:B------:R-:W-:-:S13]  /*142b0*/  ELECT P6, URZ, PT ;  /* 0x00000000003f782f */ /* 0x000fda00038c0000 */
.L_x_574:
[----:B------:R-:W0:Y:S01]  /*142c0*/  LDC R2, c[0x0][0x28c] ;  /* 0x0000a300ff027b82 */ /* 0x000e220000000800 */
[----:B------:R-:W-:Y:S01]  /*142d0*/  BSSY B1, `(.L_x_547) ;  /* 0x000003a000017945 */ /* 0x000fe20003800000 */
[----:B0-----:R-:W-:-:S13]  /*142e0*/  ISETP.LT.OR P6, PT, R2, 0x1, !P6 ;  /* 0x000000010200780c */ /* 0x001fda00077c1670 */
[----:B------:R-:W-:Y:S05]  /*142f0*/  @P6 BRA `(.L_x_548) ;  /* 0x0000000000dc6947 */ /* 0x000fea0003800000 */
[----:B------:R-:W-:Y:S02]  /*14300*/  IMAD R2, R3, 0x80, R16 ;  /* 0x0000008003027824 */ /* 0x000fe400078e0210 */
[----:B------:R-:W-:Y:S02]  /*14310*/  IMAD.SHL.U32 R3, R4, 0x200, RZ ;  /* 0x0000020004037824 */ /* 0x000fe400078e00ff */
[----:B------:R-:W-:Y:S02]  /*14320*/  IMAD.MOV.U32 R11, RZ, RZ, RZ ;  /* 0x000000ffff0b7224 */ /* 0x000fe400078e00ff */
[----:B------:R-:W-:Y:S02]  /*14330*/  IMAD.U32 R13, RZ, RZ, UR26 ;  /* 0x0000001aff0d7e24 */ /* 0x000fe4000f8e00ff */
[----:B------:R-:W-:Y:S02]  /*14340*/  IMAD.MOV.U32 R4, RZ, RZ, R0 ;  /* 0x000000ffff047224 */ /* 0x000fe400078e0000 */
[----:B------:R-:W-:-:S07]  /*14350*/  IMAD.MOV.U32 R12, RZ, RZ, R6 ;  /* 0x000000ffff0c7224 */ /* 0x000fce00078e0006 */
.L_x_551:
[----:B------:R-:W0:Y:S01]  /*14360*/  S2R R14, SR_CgaCtaId ;  /* 0x00000000000e7919 */ /* 0x000e220000008800 */
[----:B------:R-:W-:Y:S01]  /*14370*/  MOV R5, 0x400 ;  /* 0x0000040000057802 */ /* 0x000fe20000000f00 */
[----:B------:R-:W1:Y:S03]  /*14380*/  S2R R7, SR_TID.X ;  /* 0x0000000000077919 */ /* 0x000e660000002100 */
[----:B0-----:R-:W-:Y:S02]  /*14390*/  LEA R15, R14, R5, 0x18 ;  /* 0x000000050e0f7211 */ /* 0x001fe400078ec0ff */
[----:B------:R-:W-:Y:S02]  /*143a0*/  SHF.L.U32 R14, R4, 0x1f, RZ ;  /* 0x0000001f040e7819 */ /* 0x000fe400000006ff */
[----:B-1----:R-:W-:Y:S01]  /*143b0*/  LOP3.LUT P1, RZ, R7, 0x7f, RZ, 0xc0, !PT ;  /* 0x0000007f07ff7812 */ /* 0x002fe2000782c0ff */
[----:B------:R-:W-:-:S04]  /*143c0*/  IMAD R5, R12, 0x8, R15 ;  /* 0x000000080c057824 */ /* 0x000fc800078e020f */
[----:B------:R-:W0:Y:S02]  /*143d0*/  SYNCS.PHASECHK.TRANS64.TRYWAIT P0, [R5+URZ+0x58], R14 ;  /* 0x0000580e050075a7 */ /* 0x000e24000800017f */
[----:B0-----:R-:W-:Y:S06]  /*143e0*/  @!P0 BRA `(.L_x_549) ;  /* 0x0000001000a88947 */ /* 0x001fec0003800000 */
.L_x_575:
[----:B0-----:R-:W0:Y:S01]  /*143f0*/  @!P1 LDC R14, c[0x0][0x500] ;  /* 0x00014000ff0e9b82 */ /* 0x001e220000000800 */
[----:B------:R-:W-:-:S04]  /*14400*/  UPRMT UR6, UR21, 0x9910, URZ ;  /* 0x0000991015067896 */ /* 0x000fc8000800003f */
[----:B------:R-:W-:-:S06]  /*14410*/  UISETP.NE.AND UP0, UPT, UR6, 0x2, UPT ;  /* 0x000000020600788c */ /* 0x000fcc000bf05270 */
[----:B------:R-:W-:Y:S01]  /*14420*/  PLOP3.LUT P0, PT, PT, PT, UP0, 0x80, 0x0 ;  /* 0x000000000000781c */ /* 0x000fe20003f0f008 */
[----:B0-----:R0:W-:-:S12]  /*14430*/  @!P1 SYNCS.ARRIVE.TRANS64 RZ, [R5+URZ], R14 ;  /* 0x0000000e05ff99a7 */ /* 0x0011d8000800003f */
[----:B------:R-:W-:Y:S05]  /*14440*/  @P0 BRA `(.L_x_550) ;  /* 0x0000000000040947 */ /* 0x000fea0003800000 */
[----:B------:R-:W-:Y:S01]  /*14450*/  BPT.TRAP 0x1 ;  /* 0x000000040000795c */ /* 0x000fe20000300000 */
.L_x_550:
[C---:B------:R-:W-:Y:S01]  /*14460*/  IMAD R7, R12.reuse, 0x4000, R15 ;  /* 0x000040000c077824 */ /* 0x040fe200078e020f */
[----:B------:R-:W-:Y:S01]  /*14470*/  R2UR UR9, R5 ;  /* 0x00000000050972ca */ /* 0x000fe200000e0000 */
[----:B------:R-:W-:Y:S01]  /*14480*/  VIADD R13, R13, 0xffffffff ;  /* 0xffffffff0d0d7836 */ /* 0x000fe20000000000 */
[----:B------:R-:W-:Y:S01]  /*14490*/  UIADD3 UR6, UP0, UR24, 0xf0, URZ ;  /* 0x000000f018067890 */ /* 0x000fe2000ff1e03f */
[----:B------:R-:W-:Y:S01]  /*144a0*/  R2UR UR11, R3 ;  /* 0x00000000030b72ca */ /* 0x000fe200000e0000 */
[----:B------:R-:W-:Y:S01]  /*144b0*/  UIADD3 UR28, UP1, UR24, 0x1f0, URZ ;  /* 0x000001f0181c7890 */ /* 0x000fe2000ff3e03f */
[----:B------:R-:W-:Y:S01]  /*144c0*/  R2UR UR7, R7 ;  /* 0x00000000070772ca */ /* 0x000fe200000e0000 */
[C---:B------:R-:W-:Y:S01]  /*144d0*/  IMAD R7, R12.reuse, 0x800, R9 ;  /* 0x000008000c077824 */ /* 0x040fe200078e0209 */
[----:B------:R-:W-:Y:S01]  /*144e0*/  R2UR UR10, R11 ;  /* 0x000000000b0a72ca */ /* 0x000fe200000e0000 */
[----:B------:R-:W-:Y:S01]  /*144f0*/  VIADD R12, R12, 0x1 ;  /* 0x000000010c0c7836 */ /* 0x000fe20000000000 */
[----:B------:R-:W-:Y:S01]  /*14500*/  R2UR UR12, R10 ;  /* 0x000000000a0c72ca */ /* 0x000fe200000e0000 */
[----:B------:R-:W-:Y:S01]  /*14510*/  UIADD3.X UR29, URZ, UR25, URZ, UP1, !UPT ;  /* 0x000000193f1d7290 */ /* 0x000fe20008ffe43f */
[----:B------:R-:W-:Y:S01]  /*14520*/  LEA R7, R7, R15, 0x1 ;  /* 0x0000000f07077211 */ /* 0x000fe200078e08ff */
[----:B------:R-:W-:Y:S01]  /*14530*/  UMOV UR14, 0x0 ;  /* 0x00000000000e7882 */ /* 0x000fe20000000000 */
[----:B------:R-:W-:Y:S01]  /*14540*/  R2UR UR20, R2 ;  /* 0x00000000021472ca */ /* 0x000fe200000e0000 */
[----:B------:R-:W-:Y:S01]  /*14550*/  UMOV UR15, 0x10000000 ;  /* 0x10000000000f7882 */ /* 0x000fe20000000000 */
[----:B------:R-:W-:Y:S01]  /*14560*/  R2UR UR8, R7 ;  /* 0x00000000070872ca */ /* 0x000fe200000e0000 */
[----:B------:R-:W-:Y:S01]  /*14570*/  UMOV UR27, 0x30000 ;  /* 0x00030000001b7882 */ /* 0x000fe20000000000 */
[----:B------:R-:W-:Y:S01]  /*14580*/  ISETP.GT.AND P1, PT, R13, 0x1, PT ;  /* 0x000000010d00780c */ /* 0x000fe20003f24270 */
[----:B------:R-:W-:Y:S01]  /*14590*/  UIADD3 UR16, UR7, 0x180, URZ ;  /* 0x0000018007107890 */ /* 0x000fe2000fffe03f */
[----:B------:R-:W-:Y:S01]  /*145a0*/  ISETP.NE.AND P0, PT, R12, 0xb, PT ;  /* 0x0000000b0c00780c */ /* 0x000fe20003f05270 */
[----:B------:R-:W-:Y:S01]  /*145b0*/  UIADD3.X UR7, URZ, UR25, URZ, UP0, !UPT ;  /* 0x000000193f077290 */ /* 0x000fe200087fe43f */
[----:B------:R-:W-:-:S02]  /*145c0*/  VIADD R11, R11, 0x10 ;  /* 0x000000100b0b7836 */ /* 0x000fc40000000000 */
[----:B0-----:R-:W-:Y:S02]  /*145d0*/  SEL R5, RZ, 0x1, P0 ;  /* 0x00000001ff057807 */ /* 0x001fe40000000000 */
[----:B------:R-:W-:Y:S02]  /*145e0*/  SEL R12, R12, RZ, P0 ;  /* 0x000000ff0c0c7207 */ /* 0x000fe40000000000 */
[----:B------:R-:W-:Y:S01]  /*145f0*/  LOP3.LUT R4, R4, R5, RZ, 0x3c, !PT ;  /* 0x0000000504047212 */ /* 0x000fe200078e3cff */
[----:B------:R-:W-:-:S03]  /*14600*/  UIADD3 UR17, UR8, 0x2c180, URZ ;  /* 0x0002c18008117890 */ /* 0x000fc6000fffe03f */
[----:B------:R-:W-:Y:S02]  /*14610*/  UMOV UR8, UR16 ;  /* 0x0000001000087c82 */ /* 0x000fe40008000000 */
[----:B------:R0:W-:Y:S02]  /*14620*/  UTMALDG.3D [UR8], [UR6], desc[UR14] ;  /* 0x00000e08060075b4 */ /* 0x0001e40008011000 */
[----:B0-----:R-:W-:Y:S01]  /*14630*/  UMOV UR8, UR17 ;  /* 0x0000001100087c82 */ /* 0x001fe20008000000 */
[----:B------:R-:W-:Y:S02]  /*14640*/  UMOV UR11, UR20 ;  /* 0x00000014000b7c82 */ /* 0x000fe40008000000 */
[----:B------:R0:W-:Y:S02]  /*14650*/  UTMALDG.3D.MULTICAST [UR8], [UR28], UR27, desc[UR14] ;  /* 0x00000e081c0073b4 */ /* 0x0001e4000801181b */
[----:B0-----:R-:W-:Y:S05]  /*14660*/  @P1 BRA `(.L_x_551) ;  /* 0xfffffffc003c1947 */ /* 0x001fea000383ffff */
.L_x_548:
[----:B------:R-:W-:Y:S05]  /*14670*/  BSYNC B1 ;  /* 0x0000000000017941 */ /* 0x000fea0003800000 */
.L_x_547:
[----:B------:R-:W2:Y:S01]  /*14680*/  LDL.LU R15, [R1+0x104] ;  /* 0x00010400010f7983 */ /* 0x000ea20000300800 */
[----:B------:R-:W-:Y:S01]  /*14690*/  LOP3.LUT P0, RZ, R8, 0xff, RZ, 0xc0, !PT ;  /* 0x000000ff08ff7812 */ /* 0x000fe2000780c0ff */
[----:B------:R-:W-:Y:S01]  /*146a0*/  VIADD R6, R6, UR18 ;  /* 0x0000001206067c36 */ /* 0x000fe20008000000 */
[----:B------:R-:W-:Y:S01]  /*146b0*/  ULDC.64 UR6, c[0x0][0x650] ;  /* 0x0001940000067ab9 */ /* 0x000fe20000000a00 */
[----:B------:R-:W3:Y:S01]  /*146c0*/  LDL.LU R14, [R1+0x108] ;  /* 0x00010800010e7983 */ /* 0x000ee20000300800 */
[----:B------:R-:W-:Y:S01]  /*146d0*/  UISETP.GE.U32.AND UP0, UPT, UR18, 0xb, UPT ;  /* 0x0000000b1200788c */ /* 0x000fe2000bf06070 */
[----:B------:R-:W-:Y:S01]  /*146e0*/  BSSY B1, `(.L_x_552) ;  /* 0x0000074000017945 */ /* 0x000fe20003800000 */
[----:B------:R-:W-:Y:S01]  /*146f0*/  IMAD.MOV.U32 R4, RZ, RZ, -0x1 ;  /* 0xffffffffff047424 */ /* 0x000fe200078e00ff */
[----:B------:R-:W-:Y:S01]  /*14700*/  PRMT R8, RZ, 0x7610, R8 ;  /* 0x00007610ff087816 */ /* 0x000fe20000000008 */
[----:B------:R-:W-:Y:S02]  /*14710*/  IMAD.MOV.U32 R10, RZ, RZ, -0x1 ;  /* 0xffffffffff0a7424 */ /* 0x000fe400078e00ff */
[----:B------:R-:W-:-:S03]  /*14720*/  PLOP3.LUT P1, PT, PT, PT, UP0, 0x80, 0x0 ;  /* 0x000000000000781c */ /* 0x000fc60003f2f008 */
[----:B------:R-:W0:Y:S01]  /*14730*/  @P0 S2R R3, SR_CgaCtaId ;  /* 0x0000000000030919 */ /* 0x000e220000008800 */
[----:B------:R-:W-:-:S04]  /*14740*/  @P0 MOV R2, 0x400 ;  /* 0x0000040000020802 */ /* 0x000fc80000000f00 */
[----:B0-----:R-:W-:-:S04]  /*14750*/  @P0 LEA R2, R3, R2, 0x18 ;  /* 0x0000000203020211 */ /* 0x001fc800078ec0ff */
[----:B------:R0:W-:Y:S01]  /*14760*/  @P0 SYNCS.ARRIVE.TRANS64.A1T0 RZ, [R2+URZ+0xc8], RZ ;  /* 0x0000c8ff02ff09a7 */ /* 0x0001e2000810003f */
[----:B------:R-:W-:Y:S01]  /*14770*/  ISETP.GT.U32.AND P0, PT, R6, 0xa, PT ;  /* 0x0000000a0600780c */ /* 0x000fe20003f04070 */
[----:B0-----:R-:W-:-:S05]  /*14780*/  IMAD.U32 R2, RZ, RZ, UR18 ;  /* 0x00000012ff027e24 */ /* 0x001fca000f8e00ff */
[----:B------:R-:W-:Y:S01]  /*14790*/  ISETP.LT.U32.AND P0, PT, R2, 0xb, P0 ;  /* 0x0000000b0200780c */ /* 0x000fe20000701070 */
[----:B------:R-:W-:-:S05]  /*147a0*/  IMAD.WIDE.U32 R2, R6, -0x45d1745d, RZ ;  /* 0xba2e8ba306027825 */ /* 0x000fca00078e00ff */
[----:B------:R-:W-:Y:S02]  /*147b0*/  SHF.R.U32.HI R5, RZ, 0x3, R3 ;  /* 0x00000003ff057819 */ /* 0x000fe40000011603 */
[----:B------:R-:W-:Y:S02]  /*147c0*/  SEL R3, RZ, 0x1, !P0 ;  /* 0x00000001ff037807 */ /* 0x000fe40004000000 */
[----:B------:R-:W-:Y:S01]  /*147d0*/  PRMT R2, RZ, 0x7610, R2 ;  /* 0x00007610ff027816 */ /* 0x000fe20000000002 */
[----:B------:R-:W-:Y:S01]  /*147e0*/  IMAD R6, R5, -0xb, R6 ;  /* 0xfffffff505067824 */ /* 0x000fe200078e0206 */
[----:B------:R-:W-:Y:S01]  /*147f0*/  LOP3.LUT R0, R0, R3, RZ, 0x3c, !PT ;  /* 0x0000000300007212 */ /* 0x000fe200078e3cff */
[----:B------:R-:W-:-:S03]  /*14800*/  IMAD.MOV.U32 R3, RZ, RZ, -0x1 ;  /* 0xffffffffff037424 */ /* 0x000fc600078e00ff */
[----:B------:R-:W-:Y:S02]  /*14810*/  @P1 LOP3.LUT R0, R0, 0x1, R5, 0x78, !PT ;  /* 0x0000000100001812 */ /* 0x000fe400078e7805 */
[----:B---3--:R-:W-:-:S04]  /*14820*/  IADD3 R14, P0, R14, UR22, RZ ;  /* 0x000000160e0e7c10 */ /* 0x008fc8000ff1e0ff */
[----:B--2---:R-:W-:Y:S01]  /*14830*/  IADD3.X R15, R15, UR13, RZ, P0, !PT ;  /* 0x0000000d0f0f7c10 */ /* 0x004fe200087fe4ff */
[----:B------:R0:W-:Y:S01]  /*14840*/  STL [R1+0x108], R14 ;  /* 0x0001080e01007387 */ /* 0x0001e20000100800 */
[----:B------:R-:W-:-:S03]  /*14850*/  ISETP.GE.U32.AND P0, PT, R14, UR6, PT ;  /* 0x000000060e007c0c */ /* 0x000fc6000bf06070 */
[----:B------:R0:W-:Y:S01]  /*14860*/  STL [R1+0x104], R15 ;  /* 0x0001040f01007387 */ /* 0x0001e20000100800 */
[----:B------:R-:W-:-:S13]  /*14870*/  ISETP.GE.U32.AND.EX P0, PT, R15, UR7, PT, P0 ;  /* 0x000000070f007c0c */ /* 0x000fda000bf06100 */
[----:B0-----:R-:W-:Y:S05]  /*14880*/  @P0 BRA `(.L_x_553) ;  /* 0x0000000400640947 */ /* 0x001fea0003800000 */
[----:B------:R-:W0:Y:S01]  /*14890*/  S2R R7, SR_CTAID.X ;  /* 0x0000000000077919 */ /* 0x000e220000002500 */
[----:B------:R-:W-:Y:S01]  /*148a0*/  ULDC UR6, c[0x0][0x150] ;  /* 0x0000540000067ab9 */ /* 0x000fe20000000800 */
[----:B------:R-:W1:Y:S01]  /*148b0*/  LDC R4, c[0x0][0x144] ;  /* 0x00005100ff047b82 */ /* 0x000e620000000800 */
[----:B------:R-:W-:Y:S01]  /*148c0*/  UISETP.NE.AND UP0, UPT, UR46, URZ, UPT ;  /* 0x0000003f2e00728c */ /* 0x000fe2000bf05270 */
[----:B------:R-:W2:Y:S01]  /*148d0*/  S2R R5, SR_CTAID.Y ;  /* 0x0000000000057919 */ /* 0x000ea20000002600 */
[----:B------:R-:W-:-:S04]  /*148e0*/  ULDC UR9, c[0x0][0x630] ;  /* 0x00018c0000097ab9 */ /* 0x000fc80000000800 */
[----:B------:R-:W-:Y:S01]  /*148f0*/  PLOP3.LUT P0, PT, PT, PT, UP0, 0x80, 0x0 ;  /* 0x000000000000781c */ /* 0x000fe20003f0f008 */
[----:B------:R-:W3:Y:S01]  /*14900*/  LDC R12, c[0x0][0x148] ;  /* 0x00005200ff0c7b82 */ /* 0x000ee20000000800 */
[----:B0-----:R-:W-:Y:S02]  /*14910*/  I2FP.F32.U32 R2, R7 ;  /* 0x0000000700027245 */ /* 0x001fe40000201000 */
[----:B--2---:R-:W-:-:S03]  /*14920*/  I2FP.F32.U32 R3, R5 ;  /* 0x0000000500037245 */ /* 0x004fc60000201000 */
[----:B------:R-:W-:Y:S01]  /*14930*/  FMUL R2, R2, UR6 ;  /* 0x0000000602027c20 */ /* 0x000fe20008400000 */
[----:B------:R-:W-:Y:S02]  /*14940*/  ULDC UR6, c[0x0][0x154] ;  /* 0x0000550000067ab9 */ /* 0x000fe40000000800 */
[----:B------:R-:W-:Y:S01]  /*14950*/  FMUL R10, R3, UR6 ;  /* 0x00000006030a7c20 */ /* 0x000fe20008400000 */
[----:B------:R-:W-:Y:S02]  /*14960*/  ULDC.64 UR6, c[0x0][0x628] ;  /* 0x00018a0000067ab9 */ /* 0x000fe40000000a00 */
[----:B------:R-:W0:Y:S08]  /*14970*/  F2I.U32.TRUNC.NTZ R2, R2 ;  /* 0x0000000200027305 */ /* 0x000e30000020f000 */
[----:B------:R-:W2:Y:S01]  /*14980*/  F2I.U32.TRUNC.NTZ R10, R10 ;  /* 0x0000000a000a7305 */ /* 0x000ea2000020f000 */
[----:B0-----:R-:W-:-:S02]  /*14990*/  IMAD.MOV R3, RZ, RZ, -R2 ;  /* 0x000000ffff037224 */ /* 0x001fc400078e0a02 */
[----:B------:R-:W-:Y:S02]  /*149a0*/  IMAD.MOV.U32 R2, RZ, RZ, R14 ;  /* 0x000000ffff027224 */ /* 0x000fe400078e000e */
[----:B-1----:R-:W-:Y:S02]  /*149b0*/  IMAD R7, R4, R3, R7 ;  /* 0x0000000304077224 */ /* 0x002fe400078e0207 */
[----:B--2---:R-:W-:-:S04]  /*149c0*/  IMAD.MOV R3, RZ, RZ, -R10 ;  /* 0x000000ffff037224 */ /* 0x004fc800078e0a0a */
[----:B---3--:R-:W-:Y:S01]  /*149d0*/  @P0 IMAD R7, R12, R3, R5 ;  /* 0x000000030c070224 */ /* 0x008fe200078e0205 */
[----:B------:R-:W-:Y:S01]  /*149e0*/  ISETP.NE.U32.AND P0, PT, RZ, UR6, PT ;  /* 0x00000006ff007c0c */ /* 0x000fe2000bf05070 */
[----:B------:R-:W-:-:S03]  /*149f0*/  IMAD.MOV.U32 R3, RZ, RZ, R15 ;  /* 0x000000ffff037224 */ /* 0x000fc600078e000f */
[----:B------:R-:W-:-:S13]  /*14a00*/  ISETP.NE.AND.EX P0, PT, RZ, UR7, PT, P0 ;  /* 0x00000007ff007c0c */ /* 0x000fda000bf05300 */
[----:B------:R-:W-:Y:S05]  /*14a10*/  @!P0 BRA `(.L_x_554) ;  /* 0x0000000000288947 */ /* 0x000fea0003800000 */
[----:B------:R-:W-:Y:S02]  /*14a20*/  ULDC UR8, c[0x0][0x634] ;  /* 0x00018d0000087ab9 */ /* 0x000fe40000000800 */
[----:B------:R-:W-:-:S05]  /*14a30*/  IADD3 R3, P0, R14, UR8, RZ ;  /* 0x000000080e037c10 */ /* 0x000fca000ff1e0ff */
[----:B------:R-:W-:-:S04]  /*14a40*/  IMAD.X R11, RZ, RZ, R15, P0 ;  /* 0x000000ffff0b7224 */ /* 0x000fc800000e060f */
[----:B------:R-:W-:-:S04]  /*14a50*/  IMAD.WIDE.U32 R4, R11, UR6, RZ ;  /* 0x000000060b047c25 */ /* 0x000fc8000f8e00ff */
[----:B------:R-:W-:-:S04]  /*14a60*/  IMAD.WIDE.U32 R4, P0, R3, UR7, R4 ;  /* 0x0000000703047c25 */ /* 0x000fc8000f800004 */
[----:B------:R-:W-:-:S04]  /*14a70*/  IMAD.WIDE.U32 R2, R3, UR6, RZ ;  /* 0x0000000603027c25 */ /* 0x000fc8000f8e00ff */
[----:B------:R-:W-:Y:S01]  /*14a80*/  IMAD.MOV.U32 R2, RZ, RZ, R5 ;  /* 0x000000ffff027224 */ /* 0x000fe200078e0005 */
[----:B------:R-:W-:Y:S01]  /*14a90*/  IADD3 RZ, P1, R3, R4, RZ ;  /* 0x0000000403ff7210 */ /* 0x000fe20007f3e0ff */
[----:B------:R-:W-:-:S04]  /*14aa0*/  IMAD.X R3, RZ, RZ, RZ, P0 ;  /* 0x000000ffff037224 */ /* 0x000fc800000e06ff */
[----:B------:R-:W-:-:S08]  /*14ab0*/  IMAD.WIDE.U32.X R2, R11, UR7, R2, P1 ;  /* 0x000000070b027c25 */ /* 0x000fd000088e0402 */
.L_x_554:
[--C-:B------:R-:W-:Y:S01]  /*14ac0*/  SHF.R.U64 R10, R2, UR9, R3.reuse ;  /* 0x00000009020a7c19 */ /* 0x100fe20008001203 */
[----:B------:R-:W-:Y:S01]  /*14ad0*/  ULDC.64 UR6, c[0x0][0x620] ;  /* 0x0001880000067ab9 */ /* 0x000fe20000000a00 */
[----:B------:R-:W-:Y:S01]  /*14ae0*/  SHF.R.U32.HI R2, RZ, UR9, R3 ;  /* 0x00000009ff027c19 */ /* 0x000fe20008011603 */
[----:B------:R-:W-:Y:S01]  /*14af0*/  IMAD.MOV.U32 R3, RZ, RZ, R15 ;  /* 0x000000ffff037224 */ /* 0x000fe200078e000f */
[----:B------:R-:W-:Y:S01]  /*14b00*/  IADD3 R11, P0, RZ, -R10, RZ ;  /* 0x8000000aff0b7210 */ /* 0x000fe20007f1e0ff */
[----:B------:R-:W-:-:S04]  /*14b10*/  ULDC.64 UR8, c[0x0][0x640] ;  /* 0x0001900000087ab9 */ /* 0x000fc80000000a00 */
[----:B------:R-:W-:Y:S01]  /*14b20*/  IMAD.X R2, RZ, RZ, ~R2, P0 ;  /* 0x000000ffff027224 */ /* 0x000fe200000e0e02 */
[----:B------:R-:W-:-:S03]  /*14b30*/  ISETP.NE.U32.AND P0, PT, RZ, UR8, PT ;  /* 0x00000008ff007c0c */ /* 0x000fc6000bf05070 */
[----:B------:R-:W-:Y:S01]  /*14b40*/  IMAD R2, R2, UR6, RZ ;  /* 0x0000000602027c24 */ /* 0x000fe2000f8e02ff */
[----:B------:R-:W-:-:S03]  /*14b50*/  ISETP.NE.AND.EX P0, PT, RZ, UR9, PT, P0 ;  /* 0x00000009ff007c0c */ /* 0x000fc6000bf05300 */
[----:B------:R-:W-:Y:S02]  /*14b60*/  IMAD R5, R11, UR7, R2 ;  /* 0x000000070b057c24 */ /* 0x000fe4000f8e0202 */
[----:B------:R-:W-:-:S04]  /*14b70*/  IMAD.MOV.U32 R2, RZ, RZ, R14 ;  /* 0x000000ffff027224 */ /* 0x000fc800078e000e */
[----:B------:R-:W-:Y:S01]  /*14b80*/  IMAD.WIDE.U32 R2, R11, UR6, R2 ;  /* 0x000000060b027c25 */ /* 0x000fe2000f8e0002 */
[----:B------:R-:W-:-:S03]  /*14b90*/  ULDC UR6, c[0x0][0x618] ;  /* 0x0001860000067ab9 */ /* 0x000fc60000000800 */
[----:B------:R-:W-:-:S05]  /*14ba0*/  IMAD.IADD R3, R3, 0x1, R5 ;  /* 0x0000000103037824 */ /* 0x000fca00078e0205 */
[--C-:B------:R-:W-:Y:S02]  /*14bb0*/  SHF.R.U64 R11, R2, UR6, R3.reuse ;  /* 0x00000006020b7c19 */ /* 0x100fe40008001203 */
[----:B------:R-:W-:Y:S01]  /*14bc0*/  SHF.R.U32.HI R2, RZ, UR6, R3 ;  /* 0x00000006ff027c19 */ /* 0x000fe20008011603 */
[----:B------:R-:W-:-:S03]  /*14bd0*/  ULDC UR6, c[0x0][0x608] ;  /* 0x0001820000067ab9 */ /* 0x000fc60000000800 */
[--C-:B------:R-:W-:Y:S02]  /*14be0*/  SHF.R.U64 R12, R11, UR6, R2.reuse ;  /* 0x000000060b0c7c19 */ /* 0x100fe40008001202 */
[----:B------:R-:W-:Y:S01]  /*14bf0*/  SHF.R.U32.HI R3, RZ, UR6, R2 ;  /* 0x00000006ff037c19 */ /* 0x000fe20008011602 */
[----:B------:R-:W-:-:S03]  /*14c00*/  ULDC UR6, c[0x0][0x658] ;  /* 0x0001960000067ab9 */ /* 0x000fc60000000800 */
[--C-:B------:R-:W-:Y:S02]  /*14c10*/  SHF.R.U64 R13, R12, UR6, R3.reuse ;  /* 0x000000060c0d7c19 */ /* 0x100fe40008001203 */
[----:B------:R-:W-:-:S03]  /*14c20*/  SHF.R.U32.HI R14, RZ, UR6, R3 ;  /* 0x00000006ff0e7c19 */ /* 0x000fc60008011603 */
[----:B------:R-:W-:Y:S02]  /*14c30*/  IMAD.MOV.U32 R2, RZ, RZ, R13 ;  /* 0x000000ffff027224 */ /* 0x000fe400078e000d */
[----:B------:R-:W-:Y:S01]  /*14c40*/  IMAD.MOV.U32 R3, RZ, RZ, R14 ;  /* 0x000000ffff037224 */ /* 0x000fe200078e000e */
[----:B------:R-:W-:Y:S06]  /*14c50*/  @!P0 BRA `(.L_x_555) ;  /* 0x0000000000288947 */ /* 0x000fec0003800000 */
        /* <DEDUP_REMOVED lines=10> */
.L_x_555:
[----:B------:R-:W-:Y:S01]  /*14d00*/  ULDC UR6, c[0x0][0x648] ;  /* 0x0001920000067ab9 */ /* 0x000fe20000000800 */
[----:B------:R-:W-:Y:S01]  /*14d10*/  LOP3.LUT R12, R12, UR19, RZ, 0xc0, !PT ;  /* 0x000000130c0c7c12 */ /* 0x000fe2000f8ec0ff */
[----:B------:R-:W-:Y:S01]  /*14d20*/  UISETP.NE.AND UP0, UPT, UR46, URZ, UPT ;  /* 0x0000003f2e00728c */ /* 0x000fe2000bf05270 */
[----:B------:R-:W-:Y:S01]  /*14d30*/  SHF.R.U64 R3, R2, UR6, R3 ;  /* 0x0000000602037c19 */ /* 0x000fe20008001203 */
[----:B------:R-:W-:Y:S01]  /*14d40*/  ULDC UR6, c[0x0][0x638] ;  /* 0x00018e0000067ab9 */ /* 0x000fe20000000800 */
[----:B------:R-:W-:-:S03]  /*14d50*/  LOP3.LUT R4, R11, UR4, RZ, 0xc0, !PT ;  /* 0x000000040b047c12 */ /* 0x000fc6000f8ec0ff */
[----:B------:R-:W-:Y:S01]  /*14d60*/  IMAD.MOV R2, RZ, RZ, -R3 ;  /* 0x000000ffff027224 */ /* 0x000fe200078e0a03 */
[----:B------:R-:W-:Y:S01]  /*14d70*/  PLOP3.LUT P0, PT, PT, PT, UP0, 0x40, 0x0 ;  /* 0x000000000000781c */ /* 0x000fe20003f0e808 */
[----:B------:R-:W-:Y:S01]  /*14d80*/  IMAD R12, R3, UR5, R12 ;  /* 0x00000005030c7c24 */ /* 0x000fe2000f8e020c */
[----:B------:R-:W-:Y:S01]  /*14d90*/  PLOP3.LUT P1, PT, PT, PT, UP0, 0x40, 0x0 ;  /* 0x000000000000781c */ /* 0x000fe20003f2e808 */
[----:B------:R-:W-:Y:S01]  /*14da0*/  IMAD R13, R2, UR6, R13 ;  /* 0x00000006020d7c24 */ /* 0x000fe2000f8e020d */
[----:B------:R-:W-:Y:S01]  /*14db0*/  ULDC UR6, c[0x0][0x610] ;  /* 0x0001840000067ab9 */ /* 0x000fe20000000800 */
[----:B------:R-:W-:Y:S02]  /*14dc0*/  IMAD.MOV.U32 R2, RZ, RZ, 0x1 ;  /* 0x00000001ff027424 */ /* 0x000fe400078e00ff */
[----:B------:R-:W-:Y:S01]  /*14dd0*/  IMAD R7, R12, UR6, R7 ;  /* 0x000000060c077c24 */ /* 0x000fe2000f8e0207 */
[----:B------:R-:W-:Y:S02]  /*14de0*/  ULDC UR6, c[0x0][0x600] ;  /* 0x0001800000067ab9 */ /* 0x000fe40000000800 */
[----:B------:R-:W-:-:S05]  /*14df0*/  IMAD R4, R13, UR6, R4 ;  /* 0x000000060d047c24 */ /* 0x000fca000f8e0204 */
[----:B------:R-:W-:Y:S02]  /*14e00*/  SEL R3, R4, R7, P0 ;  /* 0x0000000704037207 */ /* 0x000fe40000000000 */
[----:B------:R-:W-:-:S07]  /*14e10*/  SEL R4, R7, R4, P1 ;  /* 0x0000000407047207 */ /* 0x000fce0000800000 */
.L_x_553:
[----:B------:R-:W-:Y:S05]  /*14e20*/  BSYNC B1 ;  /* 0x0000000000017941 */ /* 0x000fea0003800000 */
.L_x_552:
[----:B------:R-:W-:-:S13]  /*14e30*/  LOP3.LUT P0, RZ, R2, 0xff, RZ, 0xc0, !PT ;  /* 0x000000ff02ff7812 */ /* 0x000fda000780c0ff */
[----:B------:R-:W-:Y:S05]  /*14e40*/  @P0 BRA `(.L_x_556) ;  /* 0xfffffff400100947 */ /* 0x000fea000383ffff */
[----:B------:R-:W-:Y:S05]  /*14e50*/  BSYNC B0 ;  /* 0x0000000000007941 */ /* 0x000fea0003800000 */
.L_x_545:
[----:B------:R-:W-:-:S03]  /*14e60*/  UMOV UR6, 0xffffffff ;  /* 0xffffffff00067882 */ /* 0x000fc60000000000 */
[----:B------:R-:W-:Y:S05]  /*14e70*/  BRA.DIV UR6, `(.L_x_557) ;  /* 0x0000000a06187947 */ /* 0x000fea000b800000 */
[----:B------:R-:W-:-:S13]  /*14e80*/  ELECT P6, URZ, PT ;  /* 0x00000000003f782f */ /* 0x000fda00038c0000 */
.L_x_578:
[----:B------:R-:W-:Y:S04]  /*14e90*/  BSSY B0, `(.L_x_558) ;  /* 0x000006b000007945 */ /* 0x000fe80003800000 */
[----:B------:R-:W-:Y:S05]  /*14ea0*/  @!P6 BRA `(.L_x_559) ;  /* 0x0000000400a4e947 */ /* 0x000fea0003800000 */
[----:B------:R-:W-:-:S04]  /*14eb0*/  ULOP3.LUT UR6, UR40, 0x2, URZ, 0xfc, !UPT ;  /* 0x0000000228067892 */ /* 0x000fc8000f8efc3f */
[----:B------:R-:W-:-:S06]  /*14ec0*/  UISETP.NE.AND UP0, UPT, UR6, 0x3, UPT ;  /* 0x000000030600788c */ /* 0x000fcc000bf05270 */
[----:B------:R-:W-:-:S13]  /*14ed0*/  PLOP3.LUT P0, PT, PT, PT, UP0, 0x80, 0x0 ;  /* 0x000000000000781c */ /* 0x000fda0003f0f008 */
[----:B------:R-:W-:Y:S05]  /*14ee0*/  @!P0 BRA `(.L_x_560) ;  /* 0x0000000000048947 */ /* 0x000fea0003800000 */
[----:B------:R-:W-:Y:S01]  /*14ef0*/  BPT.TRAP 0x1 ;  /* 0x000000040000795c */ /* 0x000fe20000300000 */
.L_x_560:
[----:B------:R-:W0:Y:S01]  /*14f00*/  S2R R3, SR_CgaCtaId ;  /* 0x0000000000037919 */ /* 0x000e220000008800 */
[----:B------:R-:W-:-:S04]  /*14f10*/  MOV R2, 0x400 ;  /* 0x0000040000027802 */ /* 0x000fc80000000f00 */
[----:B0-----:R-:W-:Y:S02]  /*14f20*/  LEA R3, R3, R2, 0x18 ;  /* 0x0000000203037211 */ /* 0x001fe400078ec0ff */
[----:B------:R-:W-:-:S03]  /*14f30*/  SHF.L.U32 R2, R0, 0x1f, RZ ;  /* 0x0000001f00027819 */ /* 0x000fc600000006ff */
[----:B------:R-:W-:-:S04]  /*14f40*/  VIADD R3, R3, 0x58 ;  /* 0x0000005803037836 */ /* 0x000fc80000000000 */
[----:B------:R-:W-:-:S04]  /*14f50*/  IMAD R5, R6, 0x8, R3 ;  /* 0x0000000806057824 */ /* 0x000fc800078e0203 */
[----:B------:R-:W0:Y:S02]  /*14f60*/  SYNCS.PHASECHK.TRANS64.TRYWAIT P0, [R5+URZ], R2 ;  /* 0x00000002050075a7 */ /* 0x000e24000800017f */
[----:B0-----:R-:W-:Y:S05]  /*14f70*/  @!P0 BRA `(.L_x_561) ;  /* 0x0000000400f88947 */ /* 0x001fea0003800000 */
.L_x_579:
[----:B------:R-:W-:-:S05]  /*14f80*/  VIADD R6, R6, 0x1 ;  /* 0x0000000106067836 */ /* 0x000fca0000000000 */
[----:B------:R-:W-:-:S04]  /*14f90*/  ISETP.NE.AND P0, PT, R6, 0xb, PT ;  /* 0x0000000b0600780c */ /* 0x000fc80003f05270 */
[----:B0-----:R-:W-:Y:S02]  /*14fa0*/  SEL R5, RZ, 0x1, P0 ;  /* 0x00000001ff057807 */ /* 0x001fe40000000000 */
[----:B------:R-:W-:Y:S02]  /*14fb0*/  SEL R6, R6, RZ, P0 ;  /* 0x000000ff06067207 */ /* 0x000fe40000000000 */
[----:B------:R-:W-:-:S03]  /*14fc0*/  LOP3.LUT R5, R0, R5, RZ, 0x3c, !PT ;  /* 0x0000000500057212 */ /* 0x000fc600078e3cff */
[----:B------:R-:W-:Y:S01]  /*14fd0*/  IMAD R7, R6, 0x8, R3 ;  /* 0x0000000806077824 */ /* 0x000fe200078e0203 */
[----:B------:R-:W-:-:S04]  /*14fe0*/  SHF.L.U32 R0, R5, 0x1f, RZ ;  /* 0x0000001f05007819 */ /* 0x000fc800000006ff */
[----:B------:R-:W0:Y:S02]  /*14ff0*/  SYNCS.PHASECHK.TRANS64.TRYWAIT P0, [R7+URZ], R0 ;  /* 0x00000000070075a7 */ /* 0x000e24000800017f */
[----:B0-----:R-:W-:Y:S05]  /*15000*/  @!P0 BRA `(.L_x_562) ;  /* 0x0000000400e88947 */ /* 0x001fea0003800000 */
.L_x_580:
[----:B0-----:R-:W-:-:S05]  /*15010*/  VIADD R0, R6, 0x1 ;  /* 0x0000000106007836 */ /* 0x001fca0000000000 */
[----:B------:R-:W-:-:S04]  /*15020*/  ISETP.NE.AND P0, PT, R0, 0xb, PT ;  /* 0x0000000b0000780c */ /* 0x000fc80003f05270 */
[----:B------:R-:W-:Y:S02]  /*15030*/  SEL R2, RZ, 0x1, P0 ;  /* 0x00000001ff027807 */ /* 0x000fe40000000000 */
[----:B------:R-:W-:Y:S02]  /*15040*/  SEL R4, R0, RZ, P0 ;  /* 0x000000ff00047207 */ /* 0x000fe40000000000 */
[----:B------:R-:W-:-:S03]  /*15050*/  LOP3.LUT R5, R5, R2, RZ, 0x3c, !PT ;  /* 0x0000000205057212 */ /* 0x000fc600078e3cff */
[----:B------:R-:W-:Y:S01]  /*15060*/  IMAD R7, R4, 0x8, R3 ;  /* 0x0000000804077824 */ /* 0x000fe200078e0203 */
[----:B------:R-:W-:-:S04]  /*15070*/  SHF.L.U32 R0, R5, 0x1f, RZ ;  /* 0x0000001f05007819 */ /* 0x000fc800000006ff */
[----:B------:R-:W0:Y:S02]  /*15080*/  SYNCS.PHASECHK.TRANS64.TRYWAIT P0, [R7+URZ], R0 ;  /* 0x00000000070075a7 */ /* 0x000e24000800017f */
[----:B0-----:R-:W-:Y:S05]  /*15090*/  @!P0 BRA `(.L_x_563) ;  /* 0x0000000400d88947 */ /* 0x001fea0003800000 */
.L_x_581:
        /* <DEDUP_REMOVED lines=9> */
.L_x_582:
        /* <DEDUP_REMOVED lines=9> */
.L_x_583:
        /* <DEDUP_REMOVED lines=9> */
.L_x_584:
        /* <DEDUP_REMOVED lines=9> */
.L_x_585:
        /* <DEDUP_REMOVED lines=9> */
.L_x_586:
        /* <DEDUP_REMOVED lines=9> */
.L_x_587:
        /* <DEDUP_REMOVED lines=9> */
.L_x_588:
[----:B0-----:R-:W-:-:S05]  /*15490*/  VIADD R0, R4, 0x1 ;  /* 0x0000000104007836 */ /* 0x001fca0000000000 */
[----:B------:R-:W-:-:S04]  /*154a0*/  ISETP.NE.AND P0, PT, R0, 0xb, PT ;  /* 0x0000000b0000780c */ /* 0x000fc80003f05270 */
[----:B------:R-:W-:Y:S02]  /*154b0*/  SEL R2, RZ, 0x1, P0 ;  /* 0x00000001ff027807 */ /* 0x000fe40000000000 */
[----:B------:R-:W-:Y:S02]  /*154c0*/  SEL R0, R0, RZ, P0 ;  /* 0x000000ff00007207 */ /* 0x000fe40000000000 */
[----:B------:R-:W-:-:S03]  /*154d0*/  LOP3.LUT R2, R5, R2, RZ, 0x3c, !PT ;  /* 0x0000000205027212 */ /* 0x000fc600078e3cff */
[----:B------:R-:W-:Y:S01]  /*154e0*/  IMAD R3, R0, 0x8, R3 ;  /* 0x0000000800037824 */ /* 0x000fe200078e0203 */
[----:B------:R-:W-:-:S07]  /*154f0*/  SHF.L.U32 R0, R2, 0x1f, RZ ;  /* 0x0000001f02007819 */ /* 0x000fce00000006ff */
.L_x_571:
[----:B0-----:R0:W1:Y:S02]  /*15500*/  SYNCS.PHASECHK.TRANS64.TRYWAIT P0, [R3+URZ], R0 ;  /* 0x00000000030075a7 */ /* 0x001064000800017f */
[----:B-1----:R-:W-:Y:S05]  /*15510*/  @!P0 NANOSLEEP.SYNCS 0x989680 ;  /* 0x009896800000895d */ /* 0x002fea0003900000 */
[----:B------:R-:W1:Y:S02]  /*15520*/  @!P0 SYNCS.PHASECHK.TRANS64 P0, [R3+URZ], R0 ;  /* 0x00000000030085a7 */ /* 0x000e64000800007f */
[----:B-1----:R-:W-:Y:S05]  /*15530*/  @!P0 BRA `(.L_x_571) ;  /* 0xfffffffc00f08947 */ /* 0x002fea000383ffff */
.L_x_559:
[----:B------:R-:W-:Y:S05]  /*15540*/  BSYNC B0 ;  /* 0x0000000000007941 */ /* 0x000fea0003800000 */
.L_x_558:
[----:B------:R-:W-:Y:S05]  /*15550*/  EXIT ;  /* 0x000000000000794d */ /* 0x000fea0003800000 */
.L_x_22:
[----:B-1----:R1:W2:Y:S02]  /*15560*/  SYNCS.PHASECHK.TRANS64.TRYWAIT P1, [R3+URZ], R0 ;  /* 0x00000000030075a7 */ /* 0x0022a4000802017f */
[----:B--2---:R-:W-:Y:S05]  /*15570*/  @!P1 NANOSLEEP.SYNCS 0x989680 ;  /* 0x009896800000995d */ /* 0x004fea0003900000 */
[----:B------:R-:W2:Y:S02]  /*15580*/  @!P1 SYNCS.PHASECHK.TRANS64 P1, [R3+URZ], R0 ;  /* 0x00000000030095a7 */ /* 0x000ea4000802007f */
[----:B--2---:R-:W-:Y:S05]  /*15590*/  @!P1 BRA `(.L_x_22) ;  /* 0xfffffffc00f09947 */ /* 0x004fea000383ffff */
[----:B------:R-:W-:Y:S05]  /*155a0*/  BRA `(.L_x_21) ;  /* 0xfffffec0008c7947 */ /* 0x000fea000383ffff */
.L_x_27:
[----:B-1----:R-:W-:-:S04]  /*155b0*/  IMAD.U32 R7, RZ, RZ, UR4 ;  /* 0x00000004ff077e24 */ /* 0x002fc8000f8e00ff */
[----:B------:R1:W2:Y:S03]  /*155c0*/  SYNCS.PHASECHK.TRANS64.TRYWAIT P1, [R7+URZ], R5 ;  /* 0x00000005070075a7 */ /* 0x0002a6000802017f */
[----:B--2---:R-:W-:Y:S05]  /*155d0*/  @!P1 NANOSLEEP.SYNCS 0x989680 ;  /* 0x009896800000995d */ /* 0x004fea0003900000 */
[----:B------:R-:W2:Y:S02]  /*155e0*/  @!P1 SYNCS.PHASECHK.TRANS64 P1, [R7+URZ], R5 ;  /* 0x00000005070095a7 */ /* 0x000ea4000802007f */
[----:B--2---:R-:W-:Y:S05]  /*155f0*/  @!P1 BRA `(.L_x_27) ;  /* 0xfffffffc00ec9947 */ /* 0x004fea000383ffff */
[----:B------:R-:W-:Y:S05]  /*15600*/  BRA `(.L_x_26) ;  /* 0xfffffec400c87947 */ /* 0x000fea000383ffff */
.L_x_546:
[----:B------:R-:W-:Y:S01]  /*15610*/  BSSY B1, `(.L_x_572) ;  /* 0x0000006000017945 */ /* 0x000fe20003800000 */
[----:B------:R-:W-:-:S07]  /*15620*/  IMAD.MOV.U32 R15, RZ, RZ, -0x1 ;  /* 0xffffffffff0f7424 */ /* 0x000fce00078e00ff */
[----:B------:R-:W-:Y:S05]  /*15630*/  WARPSYNC.COLLECTIVE R15, `(.L_x_573) ;  /* 0x000000000f0c7348 */ /* 0x000fea0003c00000 */
[----:B------:R-:W-:Y:S02]  /*15640*/  ELECT P6, UR62, PT ;  /* 0x00000000003e782f */ /* 0x000fe400038c0000 */
[----:B------:R-:W-:Y:S01]  /*15650*/  MOV R14, UR62 ;  /* 0x0000003e000e7c02 */ /* 0x000fe20008000f00 */
[----:B------:R-:W-:Y:S10]  /*15660*/  ENDCOLLECTIVE ;  /* 0x000000000000791b */ /* 0x000ff40003800000 */
.L_x_573:
[----:B------:R-:W-:Y:S05]  /*15670*/  BSYNC B1 ;  /* 0x0000000000017941 */ /* 0x000fea0003800000 */
.L_x_572:
[----:B------:R-:W-:Y:S05]  /*15680*/  BRA `(.L_x_574) ;  /* 0xffffffec000c7947 */ /* 0x000fea000383ffff */
.L_x_549:
[----:B0-----:R0:W1:Y:S02]  /*15690*/  SYNCS.PHASECHK.TRANS64.TRYWAIT P0, [R5+URZ+0x58], R14 ;  /* 0x0000580e050075a7 */ /* 0x001064000800017f */
[----:B-1----:R-:W-:Y:S05]  /*156a0*/  @!P0 NANOSLEEP.SYNCS 0x989680 ;  /* 0x009896800000895d */ /* 0x002fea0003900000 */
[----:B------:R-:W1:Y:S02]  /*156b0*/  @!P0 SYNCS.PHASECHK.TRANS64 P0, [R5+URZ+0x58], R14 ;  /* 0x0000580e050085a7 */ /* 0x000e64000800007f */
[----:B-1----:R-:W-:Y:S05]  /*156c0*/  @!P0 BRA `(.L_x_549) ;  /* 0xfffffffc00f08947 */ /* 0x002fea000383ffff */
[----:B------:R-:W-:Y:S05]  /*156d0*/  BRA `(.L_x_575) ;  /* 0xffffffec00447947 */ /* 0x000fea000383ffff */
.L_x_557:
[----:B------:R-:W-:Y:S01]  /*156e0*/  BSSY B0, `(.L_x_576) ;  /* 0x0000006000007945 */ /* 0x000fe20003800000 */
[----:B------:R-:W-:-:S07]  /*156f0*/  IMAD.MOV.U32 R15, RZ, RZ, -0x1 ;  /* 0xffffffffff0f7424 */ /* 0x000fce00078e00ff */
[----:B------:R-:W-:Y:S05]  /*15700*/  WARPSYNC.COLLECTIVE R15, `(.L_x_577) ;  /* 0x000000000f0c7348 */ /* 0x000fea0003c00000 */
[----:B------:R-:W-:Y:S02]  /*15710*/  ELECT P6, UR62, PT ;  /* 0x00000000003e782f */ /* 0x000fe400038c0000 */
[----:B------:R-:W-:Y:S01]  /*15720*/  MOV R14, UR62 ;  /* 0x0000003e000e7c02 */ /* 0x000fe20008000f00 */
[----:B------:R-:W-:Y:S10]  /*15730*/  ENDCOLLECTIVE ;  /* 0x000000000000791b */ /* 0x000ff40003800000 */
.L_x_577:
[----:B------:R-:W-:Y:S05]  /*15740*/  BSYNC B0 ;  /* 0x0000000000007941 */ /* 0x000fea0003800000 */
.L_x_576:
[----:B------:R-:W-:Y:S05]  /*15750*/  BRA `(.L_x_578) ;  /* 0xfffffff400cc7947 */ /* 0x000fea000383ffff */
.L_x_561:
[----:B0-----:R0:W1:Y:S02]  /*15760*/  SYNCS.PHASECHK.TRANS64.TRYWAIT P0, [R5+URZ], R2 ;  /* 0x00000002050075a7 */ /* 0x001064000800017f */
[----:B-1----:R-:W-:Y:S05]  /*15770*/  @!P0 NANOSLEEP.SYNCS 0x989680 ;  /* 0x009896800000895d */ /* 0x002fea0003900000 */
[----:B------:R-:W1:Y:S02]  /*15780*/  @!P0 SYNCS.PHASECHK.TRANS64 P0, [R5+URZ], R2 ;  /* 0x00000002050085a7 */ /* 0x000e64000800007f */
[----:B-1----:R-:W-:Y:S05]  /*15790*/  @!P0 BRA `(.L_x_561) ;  /* 0xfffffffc00f08947 */ /* 0x002fea000383ffff */
[----:B------:R-:W-:Y:S05]  /*157a0*/  BRA `(.L_x_579) ;  /* 0xfffffff400f47947 */ /* 0x000fea000383ffff */
.L_x_562:
[----:B0-----:R0:W1:Y:S02]  /*157b0*/  SYNCS.PHASECHK.TRANS64.TRYWAIT P0, [R7+URZ], R0 ;  /* 0x00000000070075a7 */ /* 0x001064000800017f */
[----:B-1----:R-:W-:Y:S05]  /*157c0*/  @!P0 NANOSLEEP.SYNCS 0x989680 ;  /* 0x009896800000895d */ /* 0x002fea0003900000 */
[----:B------:R-:W1:Y:S02]  /*157d0*/  @!P0 SYNCS.PHASECHK.TRANS64 P0, [R7+URZ], R0 ;  /* 0x00000000070085a7 */ /* 0x000e64000800007f */
[----:B-1----:R-:W-:Y:S05]  /*157e0*/  @!P0 BRA `(.L_x_562) ;  /* 0xfffffffc00f08947 */ /* 0x002fea000383ffff */
[----:B------:R-:W-:Y:S05]  /*157f0*/  BRA `(.L_x_580) ;  /* 0xfffffff800047947 */ /* 0x000fea000383ffff */
.L_x_563:
[----:B0-----:R0:W1:Y:S02]  /*15800*/  SYNCS.PHASECHK.TRANS64.TRYWAIT P0, [R7+URZ], R0 ;  /* 0x00000000070075a7 */ /* 0x001064000800017f */
[----:B-1----:R-:W-:Y:S05]  /*15810*/  @!P0 NANOSLEEP.SYNCS 0x989680 ;  /* 0x009896800000895d */ /* 0x002fea0003900000 */
[----:B------:R-:W1:Y:S02]  /*15820*/  @!P0 SYNCS.PHASECHK.TRANS64 P0, [R7+URZ], R0 ;  /* 0x00000000070085a7 */ /* 0x000e64000800007f */
[----:B-1----:R-:W-:Y:S05]  /*15830*/  @!P0 BRA `(.L_x_563) ;  /* 0xfffffffc00f08947 */ /* 0x002fea000383ffff */
[----:B------:R-:W-:Y:S05]  /*15840*/  BRA `(.L_x_581) ;  /* 0xfffffff800147947 */ /* 0x000fea000383ffff */
.L_x_564:
[----:B0-----:R0:W1:Y:S02]  /*15850*/  SYNCS.PHASECHK.TRANS64.TRYWAIT P0, [R7+URZ], R0 ;  /* 0x00000000070075a7 */ /* 0x001064000800017f */
[----:B-1----:R-:W-:Y:S05]  /*15860*/  @!P0 NANOSLEEP.SYNCS 0x989680 ;  /* 0x009896800000895d */ /* 0x002fea0003900000 */
[----:B------:R-:W1:Y:S02]  /*15870*/  @!P0 SYNCS.PHASECHK.TRANS64 P0, [R7+URZ], R0 ;  /* 0x00000000070085a7 */ /* 0x000e64000800007f */
[----:B-1----:R-:W-:Y:S05]  /*15880*/  @!P0 BRA `(.L_x_564) ;  /* 0xfffffffc00f08947 */ /* 0x002fea000383ffff */
[----:B------:R-:W-:Y:S05]  /*15890*/  BRA `(.L_x_582) ;  /* 0xfffffff800247947 */ /* 0x000fea000383ffff */
.L_x_565:
[----:B0-----:R0:W1:Y:S02]  /*158a0*/  SYNCS.PHASECHK.TRANS64.TRYWAIT P0, [R7+URZ], R0 ;  /* 0x00000000070075a7 */ /* 0x001064000800017f */
[----:B-1----:R-:W-:Y:S05]  /*158b0*/  @!P0 NANOSLEEP.SYNCS 0x989680 ;  /* 0x009896800000895d */ /* 0x002fea0003900000 */
[----:B------:R-:W1:Y:S02]  /*158c0*/  @!P0 SYNCS.PHASECHK.TRANS64 P0, [R7+URZ], R0 ;  /* 0x00000000070085a7 */ /* 0x000e64000800007f */
[----:B-1----:R-:W-:Y:S05]  /*158d0*/  @!P0 BRA `(.L_x_565) ;  /* 0xfffffffc00f08947 */ /* 0x002fea000383ffff */
[----:B------:R-:W-:Y:S05]  /*158e0*/  BRA `(.L_x_583) ;  /* 0xfffffff800347947 */ /* 0x000fea000383ffff */
.L_x_566:
[----:B0-----:R0:W1:Y:S02]  /*158f0*/  SYNCS.PHASECHK.TRANS64.TRYWAIT P0, [R7+URZ], R0 ;  /* 0x00000000070075a7 */ /* 0x001064000800017f */
[----:B-1----:R-:W-:Y:S05]  /*15900*/  @!P0 NANOSLEEP.SYNCS 0x989680 ;  /* 0x009896800000895d */ /* 0x002fea0003900000 */
[----:B------:R-:W1:Y:S02]  /*15910*/  @!P0 SYNCS.PHASECHK.TRANS64 P0, [R7+URZ], R0 ;  /* 0x00000000070085a7 */ /* 0x000e64000800007f */
[----:B-1----:R-:W-:Y:S05]  /*15920*/  @!P0 BRA `(.L_x_566) ;  /* 0xfffffffc00f08947 */ /* 0x002fea000383ffff */
[----:B------:R-:W-:Y:S05]  /*15930*/  BRA `(.L_x_584) ;  /* 0xfffffff800447947 */ /* 0x000fea000383ffff */
.L_x_567:
[----:B0-----:R0:W1:Y:S02]  /*15940*/  SYNCS.PHASECHK.TRANS64.TRYWAIT P0, [R7+URZ], R0 ;  /* 0x00000000070075a7 */ /* 0x001064000800017f */
[----:B-1----:R-:W-:Y:S05]  /*15950*/  @!P0 NANOSLEEP.SYNCS 0x989680 ;  /* 0x009896800000895d */ /* 0x002fea0003900000 */
[----:B------:R-:W1:Y:S02]  /*15960*/  @!P0 SYNCS.PHASECHK.TRANS64 P0, [R7+URZ], R0 ;  /* 0x00000000070085a7 */ /* 0x000e64000800007f */
[----:B-1----:R-:W-:Y:S05]  /*15970*/  @!P0 BRA `(.L_x_567) ;  /* 0xfffffffc00f08947 */ /* 0x002fea000383ffff */
[----:B------:R-:W-:Y:S05]  /*15980*/  BRA `(.L_x_585) ;  /* 0xfffffff800547947 */ /* 0x000fea000383ffff */
.L_x_568:
[----:B0-----:R0:W1:Y:S02]  /*15990*/  SYNCS.PHASECHK.TRANS64.TRYWAIT P0, [R7+URZ], R0 ;  /* 0x00000000070075a7 */ /* 0x001064000800017f */
[----:B-1----:R-:W-:Y:S05]  /*159a0*/  @!P0 NANOSLEEP.SYNCS 0x989680 ;  /* 0x009896800000895d */ /* 0x002fea0003900000 */
[----:B------:R-:W1:Y:S02]  /*159b0*/  @!P0 SYNCS.PHASECHK.TRANS64 P0, [R7+URZ], R0 ;  /* 0x00000000070085a7 */ /* 0x000e64000800007f */
[----:B-1----:R-:W-:Y:S05]  /*159c0*/  @!P0 BRA `(.L_x_568) ;  /* 0xfffffffc00f08947 */ /* 0x002fea000383ffff */
[----:B------:R-:W-:Y:S05]  /*159d0*/  BRA `(.L_x_586) ;  /* 0xfffffff800647947 */ /* 0x000fea000383ffff */
.L_x_569:
[----:B0-----:R0:W1:Y:S02]  /*159e0*/  SYNCS.PHASECHK.TRANS64.TRYWAIT P0, [R7+URZ], R0 ;  /* 0x00000000070075a7 */ /* 0x001064000800017f */
[----:B-1----:R-:W-:Y:S05]  /*159f0*/  @!P0 NANOSLEEP.SYNCS 0x989680 ;  /* 0x009896800000895d */ /* 0x002fea0003900000 */
[----:B------:R-:W1:Y:S02]  /*15a00*/  @!P0 SYNCS.PHASECHK.TRANS64 P0, [R7+URZ], R0 ;  /* 0x00000000070085a7 */ /* 0x000e64000800007f */
[----:B-1----:R-:W-:Y:S05]  /*15a10*/  @!P0 BRA `(.L_x_569) ;  /* 0xfffffffc00f08947 */ /* 0x002fea000383ffff */
[----:B------:R-:W-:Y:S05]  /*15a20*/  BRA `(.L_x_587) ;  /* 0xfffffff800747947 */ /* 0x000fea000383ffff */
.L_x_570:
[----:B0-----:R0:W1:Y:S02]  /*15a30*/  SYNCS.PHASECHK.TRANS64.TRYWAIT P0, [R7+URZ], R0 ;  /* 0x00000000070075a7 */ /* 0x001064000800017f */
[----:B-1----:R-:W-:Y:S05]  /*15a40*/  @!P0 NANOSLEEP.SYNCS 0x989680 ;  /* 0x009896800000895d */ /* 0x002fea0003900000 */
[----:B------:R-:W1:Y:S02]  /*15a50*/  @!P0 SYNCS.PHASECHK.TRANS64 P0, [R7+URZ], R0 ;  /* 0x00000000070085a7 */ /* 0x000e64000800007f */
[----:B-1----:R-:W-:Y:S05]  /*15a60*/  @!P0 BRA `(.L_x_570) ;  /* 0xfffffffc00f08947 */ /* 0x002fea000383ffff */
[----:B------:R-:W-:Y:S05]  /*15a70*/  BRA `(.L_x_588) ;  /* 0xfffffff800847947 */ /* 0x000fea000383ffff */
.L_x_589:
[----:B------:R-:W-:-:S00]  /*15a80*/  BRA `(.L_x_589) ;  /* 0xfffffffc00fc7947 */ /* 0x000fc0000383ffff */
[----:B------:R-:W-:-:S00]  /*15a90*/  NOP ;  /* 0x0000000000007918 */ /* 0x000fc00000000000 */
        /* <DEDUP_REMOVED lines=14> */
.L_x_590:


//--------------------- .nv.global.init           --------------------------
	.section	.nv.global.init,"aw",@progbits
.nv.global.init:
	.type		$str$22,@object
	.size		$str$22,($str$23 - $str$22)
$str$22:
        /*0000*/ 	.byte	0x6b, 0x5f, 0x74, 0x69, 0x6c, 0x65, 0x5f, 0x63, 0x6f, 0x75, 0x6e, 0x74, 0x20, 0x3e, 0x3d, 0x20
        /*0010*/ 	.byte	0x31, 0x00
	.type		$str$23,@object
	.size		$str$23,(__unnamed_1 - $str$23)
$str$23:
        /*0012*/ 	.byte	0x2f, 0x74, 0x6d, 0x70, 0x2f, 0x63, 0x75, 0x74, 0x6c, 0x61, 0x73, 0x73, 0x5f, 0x73, 0x77, 0x65
        /*0022*/ 	.byte	0x65, 0x70, 0x5f, 0x73, 0x72, 0x63, 0x2f, 0x69, 0x6e, 0x63, 0x6c, 0x75, 0x64, 0x65, 0x2f, 0x63
        /*0032*/ 	.byte	0x75, 0x74, 0x6c, 0x61, 0x73, 0x73, 0x2f, 0x67, 0x65, 0x6d, 0x6d, 0x2f, 0x63, 0x6f, 0x6c, 0x6c
        /*0042*/ 	.byte	0x65, 0x63, 0x74, 0x69, 0x76, 0x65, 0x2f, 0x73, 0x6d, 0x39, 0x30, 0x5f, 0x6d, 0x6d, 0x61, 0x5f
        /*0052*/ 	.byte	0x74, 0x6d, 0x61, 0x5f, 0x67, 0x6d, 0x6d, 0x61, 0x5f, 0x73, 0x73, 0x5f, 0x77, 0x61, 0x72, 0x70
        /*0062*/ 	.byte	0x73, 0x70, 0x65, 0x63, 0x69, 0x61, 0x6c, 0x69, 0x7a, 0x65, 0x64, 0x2e, 0x68, 0x70, 0x70, 0x00
	.type		__unnamed_1,@object
	.size		__unnamed_1,(.L_0 - __unnamed_1)
__unnamed_1:
        /* <DEDUP_REMOVED lines=182> */
        /*0bd2*/ 	.byte	0x5d, 0x00
.L_0:


//--------------------- .nv.shared._ZN7cutlass13device_kernelINS_4gemm6kernel13GemmUniversalIN4cute5tupleIJiiiiEEENS1_10collective13CollectiveMmaINS1_34MainloopSm90TmaGmmaWarpSpecializedILi11ENS5_IJNS4_1CILi2EEENSA_ILi1EEESC_EEENS1_35KernelTmaWarpSpecializedCooperativeEEENS5_IJNSA_ILi512EEENSA_ILi128EEENSA_ILi16EEEEEENS_10bfloat16_tENS5_IJlSC_lEEESK_SL_NS4_8TiledMMAINS4_8MMA_AtomIJNS4_4SM904GMMA28MMA_64x128x16_F32BF16BF16_SSILNSP_5MajorE0ELSR_0ELNSP_7ScaleInE1ELSS_1EEEEEENS4_6LayoutISD_NS5_IJSC_NSA_ILi0EEESW_EEEEENS5_IJNS4_10UnderscoreESZ_SZ_EEEEENS4_13SM90_TMA_LOADENS4_14ComposedLayoutINS4_7SwizzleILi1ELi4ELi3EEENS4_18smem_ptr_flag_bitsILi16EEENSV_INS5_IJNSA_ILi8EEESI_EEENS5_IJSI_SC_EEEEEEEvNS4_8identityENS4_23SM90_TMA_LOAD_MULTICASTES1C_vS1D_EENS_8epilogue10collective6detail29Sm90TmaWarpSpecializedAdapterINS1H_15DefaultEpilogueISK_SL_SL_NS1G_6thread17LinearCombinationISK_Li1EffLNS1L_9ScaleType4KindE0ELNS_15FloatRoundStyleE2ESK_EENS1_15EpilogueDefaultEEEEEvvEEEEvNT_6ParamsE --------------------------
	.section	.nv.shared._ZN7cutlass13device_kernelINS_4gemm6kernel13GemmUniversalIN4cute5tupleIJiiiiEEENS1_10collective13CollectiveMmaINS1_34MainloopSm90TmaGmmaWarpSpecializedILi11ENS5_IJNS4_1CILi2EEENSA_ILi1EEESC_EEENS1_35KernelTmaWarpSpecializedCooperativeEEENS5_IJNSA_ILi512EEENSA_ILi128EEENSA_ILi16EEEEEENS_10bfloat16_tENS5_IJlSC_lEEESK_SL_NS4_8TiledMMAINS4_8MMA_AtomIJNS4_4SM904GMMA28MMA_64x128x16_F32BF16BF16_SSILNSP_5MajorE0ELSR_0ELNSP_7ScaleInE1ELSS_1EEEEEENS4_6LayoutISD_NS5_IJSC_NSA_ILi0EEESW_EEEEENS5_IJNS4_10UnderscoreESZ_SZ_EEEEENS4_13SM90_TMA_LOADENS4_14ComposedLayoutINS4_7SwizzleILi1ELi4ELi3EEENS4_18smem_ptr_flag_bitsILi16EEENSV_INS5_IJNSA_ILi8EEESI_EEENS5_IJSI_SC_EEEEEEEvNS4_8identityENS4_23SM90_TMA_LOAD_MULTICASTES1C_vS1D_EENS_8epilogue10collective6detail29Sm90TmaWarpSpecializedAdapterINS1H_15DefaultEpilogueISK_SL_SL_NS1G_6thread17LinearCombinationISK_Li1EffLNS1L_9ScaleType4KindE0ELNS_15FloatRoundStyleE2ESK_EENS1_15EpilogueDefaultEEEEEvvEEEEvNT_6ParamsE,"aw",@nobits
	.sectionflags	@""
	.align	16
	.zero		1024


//--------------------- .nv.shared.reserved.0     --------------------------
	.section	.nv.shared.reserved.0,"aw",@nobits
	.weak		__nv_reservedSMEM_offset_0_alias
	.size		__nv_reservedSMEM_offset_0_alias, 0, 0
	.other		__nv_reservedSMEM_offset_0_alias,@"STO_CUDA_RESERVED_SHARED STV_DEFAULT"
__nv_reservedSMEM_offset_0_alias:
	.zero		0


//--------------------- .nv.global                --------------------------
	.section	.nv.global,"aw",@nobits
.nv.global:
	.type		_ZN39_INTERNAL_1b4a46f5_4_k_cu_98598a8e_31644cute1_E,@object
	.size		_ZN39_INTERNAL_1b4a46f5_4_k_cu_98598a8e_31644cute1_E,(_ZN39_INTERNAL_1b4a46f5_4_k_cu_98598a8e_31644cuda3std3__45__cpo6cbeginE - _ZN39_INTERNAL_1b4a46f5_4_k_cu_98598a8e_31644cute1_E)
_ZN39_INTERNAL_1b4a46f5_4_k_cu_98598a8e_31644cute1_E:
	.zero		1
	.type		_ZN39_INTERNAL_1b4a46f5_4_k_cu_98598a8e_31644cuda3std3__45__cpo6cbeginE,@object
	.size		_ZN39_INTERNAL_1b4a46f5_4_k_cu_98598a8e_31644cuda3std3__45__cpo6cbeginE,(_ZN39_INTERNAL_1b4a46f5_4_k_cu_98598a8e_31644cuda3std3__48in_placeE - _ZN39_INTERNAL_1b4a46f5_4_k_cu_98598a8e_31644cuda3std3__45__cpo6cbeginE)
_ZN39_INTERNAL_1b4a46f5_4_k_cu_98598a8e_31644cuda3std3__45__cpo6cbeginE:
	.zero		1
	.type		_ZN39_INTERNAL_1b4a46f5_4_k_cu_98598a8e_31644cuda3std3__48in_placeE,@object
	.size		_ZN39_INTERNAL_1b4a46f5_4_k_cu_98598a8e_31644cuda3std3__48in_placeE,(_ZN39_INTERNAL_1b4a46f5_4_k_cu_98598a8e_31644cuda3std6ranges3__45__cpo9iter_moveE - _ZN39_INTERNAL_1b4a46f5_4_k_cu_98598a8e_31644cuda3std3__48in_placeE)
_ZN39_INTERNAL_1b4a46f5_4_k_cu_98598a8e_31644cuda3std3__48in_placeE:
	.zero		1
	.type		_ZN39_INTERNAL_1b4a46f5_4_k_cu_98598a8e_31644cuda3std6ranges3__45__cpo9iter_moveE,@object
	.size		_ZN39_INTERNAL_1b4a46f5_4_k_cu_98598a8e_31644cuda3std6ranges3__45__cpo9iter_moveE,(_ZN39_INTERNAL_1b4a46f5_4_k_cu_98598a8e_31644cuda3std3__45__cpo5beginE - _ZN39_INTERNAL_1b4a46f5_4_k_cu_98598a8e_31644cuda3std6ranges3__45__cpo9iter_moveE)
_ZN39_INTERNAL_1b4a46f5_4_k_cu_98598a8e_31644cuda3std6ranges3__45__cpo9iter_moveE:
	.zero		1
	.type		_ZN39_INTERNAL_1b4a46f5_4_k_cu_98598a8e_31644cuda3std3__45__cpo5beginE,@object
	.size		_ZN39_INTERNAL_1b4a46f5_4_k_cu_98598a8e_31644cuda3std3__45__cpo5beginE,(_ZN39_INTERNAL_1b4a46f5_4_k_cu_98598a8e_31644cuda3std3__441_GLOBAL__N__1b4a46f5_4_k_cu_98598a8e_31646ignoreE - _ZN39_INTERNAL_1b4a46f5_4_k_cu_98598a8e_31644cuda3std3__45__cpo5beginE)
_ZN39_INTERNAL_1b4a46f5_4_k_cu_98598a8e_31644cuda3std3__45__cpo5beginE:
	.zero		1
	.type		_ZN39_INTERNAL_1b4a46f5_4_k_cu_98598a8e_31644cuda3std3__441_GLOBAL__N__1b4a46f5_4_k_cu_98598a8e_31646ignoreE,@object
	.size		_ZN39_INTERNAL_1b4a46f5_4_k_cu_98598a8e_31644cuda3std3__441_GLOBAL__N__1b4a46f5_4_k_cu_98598a8e_31646ignoreE,(_ZN39_INTERNAL_1b4a46f5_4_k_cu_98598a8e_31644cute7productE - _ZN39_INTERNAL_1b4a46f5_4_k_cu_98598a8e_31644cuda3std3__441_GLOBAL__N__1b4a46f5_4_k_cu_98598a8e_31646ignoreE)
_ZN39_INTERNAL_1b4a46f5_4_k_cu_98598a8e_31644cuda3std3__441_GLOBAL__N__1b4a46f5_4_k_cu_98598a8e_31646ignoreE:
	.zero		1
	.type		_ZN39_INTERNAL_1b4a46f5_4_k_cu_98598a8e_31644cute7productE,@object
	.size		_ZN39_INTERNAL_1b4a46f5_4_k_cu_98598a8e_31644cute7productE,(_ZN39_INTERNAL_1b4a46f5_4_k_cu_98598a8e_31644cuda3std3__45__cpo3endE - _ZN39_INTERNAL_1b4a46f5_4_k_cu_98598a8e_31644cute7productE)
_ZN39_INTERNAL_1b4a46f5_4_k_cu_98598a8e_31644cute7productE:
	.zero		1
	.type		_ZN39_INTERNAL_1b4a46f5_4_k_cu_98598a8e_31644cuda3std3__45__cpo3endE,@object
	.size		_ZN39_INTERNAL_1b4a46f5_4_k_cu_98598a8e_31644cuda3std3__45__cpo3endE,(_ZN39_INTERNAL_1b4a46f5_4_k_cu_98598a8e_31644cuda3std3__419piecewise_constructE - _ZN39_INTERNAL_1b4a46f5_4_k_cu_98598a8e_31644cuda3std3__45__cpo3endE)
_ZN39_INTERNAL_1b4a46f5_4_k_cu_98598a8e_31644cuda3std3__45__cpo3endE:
	.zero		1
	.type		_ZN39_INTERNAL_1b4a46f5_4_k_cu_98598a8e_31644cuda3std3__419piecewise_constructE,@object
	.size		_ZN39_INTERNAL_1b4a46f5_4_k_cu_98598a8e_31644cuda3std3__419piecewise_constructE,(_ZN39_INTERNAL_1b4a46f5_4_k_cu_98598a8e_31644cuda3std3__45__cpo4cendE - _ZN39_INTERNAL_1b4a46f5_4_k_cu_98598a8e_31644cuda3std3__419piecewise_constructE)
_ZN39_INTERNAL_1b4a46f5_4_k_cu_98598a8e_31644cuda3std3__419piecewise_constructE:
	.zero		1
	.type		_ZN39_INTERNAL_1b4a46f5_4_k_cu_98598a8e_31644cuda3std3__45__cpo4cendE,@object
	.size		_ZN39_INTERNAL_1b4a46f5_4_k_cu_98598a8e_31644cuda3std3__45__cpo4cendE,(_ZN39_INTERNAL_1b4a46f5_4_k_cu_98598a8e_31644cuda3std6ranges3__45__cpo4swapE - _ZN39_INTERNAL_1b4a46f5_4_k_cu_98598a8e_31644cuda3std3__45__cpo4cendE)
_ZN39_INTERNAL_1b4a46f5_4_k_cu_98598a8e_31644cuda3std3__45__cpo4cendE:
	.zero		1
	.type		_ZN39_INTERNAL_1b4a46f5_4_k_cu_98598a8e_31644cuda3std6ranges3__45__cpo4swapE,@object
	.size		_ZN39_INTERNAL_1b4a46f5_4_k_cu_98598a8e_31644cuda3std6ranges3__45__cpo4swapE,(.L_8 - _ZN39_INTERNAL_1b4a46f5_4_k_cu_98598a8e_31644cuda3std6ranges3__45__cpo4swapE)
_ZN39_INTERNAL_1b4a46f5_4_k_cu_98598a8e_31644cuda3std6ranges3__45__cpo4swapE:
	.zero		1
.L_8:


//--------------------- .nv.constant0._ZN7cutlass13device_kernelINS_4gemm6kernel13GemmUniversalIN4cute5tupleIJiiiiEEENS1_10collective13CollectiveMmaINS1_34MainloopSm90TmaGmmaWarpSpecializedILi11ENS5_IJNS4_1CILi2EEENSA_ILi1EEESC_EEENS1_35KernelTmaWarpSpecializedCooperativeEEENS5_IJNSA_ILi512EEENSA_ILi128EEENSA_ILi16EEEEEENS_10bfloat16_tENS5_IJlSC_lEEESK_SL_NS4_8TiledMMAINS4_8MMA_AtomIJNS4_4SM904GMMA28MMA_64x128x16_F32BF16BF16_SSILNSP_5MajorE0ELSR_0ELNSP_7ScaleInE1ELSS_1EEEEEENS4_6LayoutISD_NS5_IJSC_NSA_ILi0EEESW_EEEEENS5_IJNS4_10UnderscoreESZ_SZ_EEEEENS4_13SM90_TMA_LOADENS4_14ComposedLayoutINS4_7SwizzleILi1ELi4ELi3EEENS4_18smem_ptr_flag_bitsILi16EEENSV_INS5_IJNSA_ILi8EEESI_EEENS5_IJSI_SC_EEEEEEEvNS4_8identityENS4_23SM90_TMA_LOAD_MULTICASTES1C_vS1D_EENS_8epilogue10collective6detail29Sm90TmaWarpSpecializedAdapterINS1H_15DefaultEpilogueISK_SL_SL_NS1G_6thread17LinearCombinationISK_Li1EffLNS1L_9ScaleType4KindE0ELNS_15FloatRoundStyleE2ESK_EENS1_15EpilogueDefaultEEEEEvvEEEEvNT_6ParamsE --------------------------
	.section	.nv.constant0._ZN7cutlass13device_kernelINS_4gemm6kernel13GemmUniversalIN4cute5tupleIJiiiiEEENS1_10collective13CollectiveMmaINS1_34MainloopSm90TmaGmmaWarpSpecializedILi11ENS5_IJNS4_1CILi2EEENSA_ILi1EEESC_EEENS1_35KernelTmaWarpSpecializedCooperativeEEENS5_IJNSA_ILi512EEENSA_ILi128EEENSA_ILi16EEEEEENS_10bfloat16_tENS5_IJlSC_lEEESK_SL_NS4_8TiledMMAINS4_8MMA_AtomIJNS4_4SM904GMMA28MMA_64x128x16_F32BF16BF16_SSILNSP_5MajorE0ELSR_0ELNSP_7ScaleInE1ELSS_1EEEEEENS4_6LayoutISD_NS5_IJSC_NSA_ILi0EEESW_EEEEENS5_IJNS4_10UnderscoreESZ_SZ_EEEEENS4_13SM90_TMA_LOADENS4_14ComposedLayoutINS4_7SwizzleILi1ELi4ELi3EEENS4_18smem_ptr_flag_bitsILi16EEENSV_INS5_IJNSA_ILi8EEESI_EEENS5_IJSI_SC_EEEEEEEvNS4_8identityENS4_23SM90_TMA_LOAD_MULTICASTES1C_vS1D_EENS_8epilogue10collective6detail29Sm90TmaWarpSpecializedAdapterINS1H_15DefaultEpilogueISK_SL_SL_NS1G_6thread17LinearCombinationISK_Li1EffLNS1L_9ScaleType4KindE0ELNS_15FloatRoundStyleE2ESK_EENS1_15EpilogueDefaultEEEEEvvEEEEvNT_6ParamsE,"a",@progbits
	.sectionflags	@""
	.align	4
.nv.constant0._ZN7cutlass13device_kernelINS_4gemm6kernel13GemmUniversalIN4cute5tupleIJiiiiEEENS1_10collective13CollectiveMmaINS1_34MainloopSm90TmaGmmaWarpSpecializedILi11ENS5_IJNS4_1CILi2EEENSA_ILi1EEESC_EEENS1_35KernelTmaWarpSpecializedCooperativeEEENS5_IJNSA_ILi512EEENSA_ILi128EEENSA_ILi16EEEEEENS_10bfloat16_tENS5_IJlSC_lEEESK_SL_NS4_8TiledMMAINS4_8MMA_AtomIJNS4_4SM904GMMA28MMA_64x128x16_F32BF16BF16_SSILNSP_5MajorE0ELSR_0ELNSP_7ScaleInE1ELSS_1EEEEEENS4_6LayoutISD_NS5_IJSC_NSA_ILi0EEESW_EEEEENS5_IJNS4_10UnderscoreESZ_SZ_EEEEENS4_13SM90_TMA_LOADENS4_14ComposedLayoutINS4_7SwizzleILi1ELi4ELi3EEENS4_18smem_ptr_flag_bitsILi16EEENSV_INS5_IJNSA_ILi8EEESI_EEENS5_IJSI_SC_EEEEEEEvNS4_8identityENS4_23SM90_TMA_LOAD_MULTICASTES1C_vS1D_EENS_8epilogue10collective6detail29Sm90TmaWarpSpecializedAdapterINS1H_15DefaultEpilogueISK_SL_SL_NS1G_6thread17LinearCombinationISK_Li1EffLNS1L_9ScaleType4KindE0ELNS_15FloatRoundStyleE2ESK_EENS1_15EpilogueDefaultEEEEEvvEEEEvNT_6ParamsE:
	.zero		1664


//--------------------- SYMBOLS --------------------------

	.type		.nv.reservedSmem.offset0,@object
	.size		.nv.reservedSmem.offset0,0x4
	.type		__assertfail,@function
